//
// Generated by NVIDIA NVVM Compiler
//
// Compiler Build ID: CL-36424714
// Cuda compilation tools, release 13.0, V13.0.88
// Based on NVVM 20.0.0
//

.version 9.0
.target sm_100
.address_size 64

	// .globl	mymatmul_kernel0
// _ZZ16mymatmul_kernel0E11data_shared has been demoted
// _ZZ16mymatmul_kernel0E13kernel_shared has been demoted

.visible .entry mymatmul_kernel0(
	.param .u64 .ptr .align 1 mymatmul_kernel0_param_0,
	.param .u64 .ptr .align 1 mymatmul_kernel0_param_1,
	.param .u64 .ptr .align 1 mymatmul_kernel0_param_2
)
.maxntid 256
{
	.local .align 16 .b8 	__local_depot0[4096];
	.reg .b64 	%SP;
	.reg .b64 	%SPL;
	.reg .pred 	%p<8>;
	.reg .b16 	%rs<3>;
	.reg .b32 	%r<105>;
	.reg .b32 	%f<220>;
	.reg .b64 	%rd<37>;
	// demoted variable
	.shared .align 4 .b8 _ZZ16mymatmul_kernel0E11data_shared[2048];
	// demoted variable
	.shared .align 4 .b8 _ZZ16mymatmul_kernel0E13kernel_shared[32768];
	mov.u64 	%SPL, __local_depot0;
	add.u64 	%rd1, %SPL, 0;
	mov.b32 	%r98, 0;
$L__BB0_1:
	shl.b32 	%r20, %r98, 1;
	mul.wide.u32 	%rd14, %r20, 4;
	add.s64 	%rd15, %rd1, %rd14;
	mov.f32 	%f33, 0f00000000;
	st.local.v4.f32 	[%rd15], {%f33, %f33, %f33, %f33};
	st.local.v4.f32 	[%rd15+512], {%f33, %f33, %f33, %f33};
	st.local.v4.f32 	[%rd15+1024], {%f33, %f33, %f33, %f33};
	st.local.v4.f32 	[%rd15+1536], {%f33, %f33, %f33, %f33};
	st.local.v4.f32 	[%rd15+2048], {%f33, %f33, %f33, %f33};
	st.local.v4.f32 	[%rd15+2560], {%f33, %f33, %f33, %f33};
	st.local.v4.f32 	[%rd15+3072], {%f33, %f33, %f33, %f33};
	st.local.v4.f32 	[%rd15+3584], {%f33, %f33, %f33, %f33};
	st.local.v4.f32 	[%rd15+16], {%f33, %f33, %f33, %f33};
	st.local.v4.f32 	[%rd15+528], {%f33, %f33, %f33, %f33};
	st.local.v4.f32 	[%rd15+1040], {%f33, %f33, %f33, %f33};
	st.local.v4.f32 	[%rd15+1552], {%f33, %f33, %f33, %f33};
	st.local.v4.f32 	[%rd15+2064], {%f33, %f33, %f33, %f33};
	st.local.v4.f32 	[%rd15+2576], {%f33, %f33, %f33, %f33};
	st.local.v4.f32 	[%rd15+3088], {%f33, %f33, %f33, %f33};
	st.local.v4.f32 	[%rd15+3600], {%f33, %f33, %f33, %f33};
	add.s32 	%r98, %r98, 4;
	setp.ne.s32 	%p1, %r98, 64;
	@%p1 bra 	$L__BB0_1;
	add.s64 	%rd36, %rd1, 2048;
	mov.b32 	%r99, 0;
	mov.u32 	%r24, %ctaid.x;
	shl.b32 	%r25, %r24, 16;
	and.b32  	%r26, %r25, 2147352576;
	mov.u32 	%r27, %tid.x;
$L__BB0_3:
	ld.param.u64 	%rd32, [mymatmul_kernel0_param_1];
	ld.param.u64 	%rd31, [mymatmul_kernel0_param_0];
	bar.sync 	0;
	shl.b32 	%r23, %r99, 2;
	shl.b32 	%r28, %r27, 9;
	and.b32  	%r29, %r28, 130048;
	or.b32  	%r30, %r26, %r29;
	shl.b32 	%r31, %r27, 1;
	and.b32  	%r32, %r31, 2;
	or.b32  	%r33, %r30, %r32;
	add.s32 	%r34, %r33, %r23;
	cvta.to.global.u64 	%rd16, %rd31;
	mul.wide.u32 	%rd17, %r34, 4;
	add.s64 	%rd18, %rd16, %rd17;
	ld.global.nc.v2.f32 	{%f34, %f35}, [%rd18];
	shl.b32 	%r35, %r27, 3;
	mov.u32 	%r36, _ZZ16mymatmul_kernel0E11data_shared;
	add.s32 	%r37, %r36, %r35;
	st.shared.v2.f32 	[%r37], {%f34, %f35};
	shl.b32 	%r38, %r99, 14;
	shl.b32 	%r39, %r27, 2;
	shl.b32 	%r40, %r24, 11;
	and.b32  	%r41, %r40, 2048;
	or.b32  	%r42, %r41, %r39;
	or.b32  	%r43, %r42, %r38;
	cvta.to.global.u64 	%rd19, %rd32;
	mul.wide.u32 	%rd20, %r43, 4;
	add.s64 	%rd21, %rd19, %rd20;
	ld.global.nc.v4.f32 	{%f36, %f37, %f38, %f39}, [%rd21];
	shl.b32 	%r44, %r27, 4;
	mov.u32 	%r45, _ZZ16mymatmul_kernel0E13kernel_shared;
	add.s32 	%r46, %r45, %r44;
	st.shared.v4.f32 	[%r46], {%f36, %f37, %f38, %f39};
	ld.global.nc.v4.f32 	{%f40, %f41, %f42, %f43}, [%rd21+4096];
	st.shared.v4.f32 	[%r46+4096], {%f40, %f41, %f42, %f43};
	ld.global.nc.v4.f32 	{%f44, %f45, %f46, %f47}, [%rd21+16384];
	st.shared.v4.f32 	[%r46+8192], {%f44, %f45, %f46, %f47};
	ld.global.nc.v4.f32 	{%f48, %f49, %f50, %f51}, [%rd21+20480];
	st.shared.v4.f32 	[%r46+12288], {%f48, %f49, %f50, %f51};
	ld.global.nc.v4.f32 	{%f52, %f53, %f54, %f55}, [%rd21+32768];
	st.shared.v4.f32 	[%r46+16384], {%f52, %f53, %f54, %f55};
	ld.global.nc.v4.f32 	{%f56, %f57, %f58, %f59}, [%rd21+36864];
	st.shared.v4.f32 	[%r46+20480], {%f56, %f57, %f58, %f59};
	ld.global.nc.v4.f32 	{%f60, %f61, %f62, %f63}, [%rd21+49152];
	st.shared.v4.f32 	[%r46+24576], {%f60, %f61, %f62, %f63};
	ld.global.nc.v4.f32 	{%f64, %f65, %f66, %f67}, [%rd21+53248];
	st.shared.v4.f32 	[%r46+28672], {%f64, %f65, %f66, %f67};
	bar.sync 	0;
	and.b32  	%r47, %r27, 240;
	add.s32 	%r48, %r36, %r47;
	ld.shared.f32 	%f1, [%r48];
	ld.shared.f32 	%f2, [%r48+256];
	ld.shared.f32 	%f3, [%r48+512];
	ld.shared.f32 	%f4, [%r48+768];
	ld.shared.f32 	%f5, [%r48+1024];
	ld.shared.f32 	%f6, [%r48+1280];
	ld.shared.f32 	%f7, [%r48+1536];
	ld.shared.f32 	%f8, [%r48+1792];
	mov.b32 	%r100, 4;
	mov.u64 	%rd34, %rd36;
$L__BB0_4:
	ld.local.v2.f32 	{%f68, %f69}, [%rd34+-2048];
	mov.u32 	%r5, %tid.x;
	cvt.u16.u32 	%rs1, %r5;
	and.b16  	%rs2, %rs1, 15;
	mul.wide.u16 	%r49, %rs2, 512;
	mov.u32 	%r50, _ZZ16mymatmul_kernel0E13kernel_shared;
	add.s32 	%r51, %r50, %r49;
	add.s32 	%r52, %r51, %r100;
	ld.shared.f32 	%f70, [%r52+-4];
	fma.rn.f32 	%f71, %f1, %f70, %f68;
	ld.local.v2.f32 	{%f72, %f73}, [%rd34+-1536];
	fma.rn.f32 	%f74, %f2, %f70, %f72;
	ld.local.v2.f32 	{%f75, %f76}, [%rd34+-1024];
	fma.rn.f32 	%f77, %f3, %f70, %f75;
	ld.local.v2.f32 	{%f78, %f79}, [%rd34+-512];
	fma.rn.f32 	%f80, %f4, %f70, %f78;
	ld.local.v2.f32 	{%f81, %f82}, [%rd34];
	fma.rn.f32 	%f83, %f5, %f70, %f81;
	ld.local.v2.f32 	{%f84, %f85}, [%rd34+512];
	fma.rn.f32 	%f86, %f6, %f70, %f84;
	ld.local.v2.f32 	{%f87, %f88}, [%rd34+1024];
	fma.rn.f32 	%f89, %f7, %f70, %f87;
	ld.local.v2.f32 	{%f90, %f91}, [%rd34+1536];
	fma.rn.f32 	%f92, %f8, %f70, %f90;
	ld.shared.f32 	%f93, [%r52];
	fma.rn.f32 	%f94, %f1, %f93, %f69;
	st.local.v2.f32 	[%rd34+-2048], {%f71, %f94};
	fma.rn.f32 	%f95, %f2, %f93, %f73;
	st.local.v2.f32 	[%rd34+-1536], {%f74, %f95};
	fma.rn.f32 	%f96, %f3, %f93, %f76;
	st.local.v2.f32 	[%rd34+-1024], {%f77, %f96};
	fma.rn.f32 	%f97, %f4, %f93, %f79;
	st.local.v2.f32 	[%rd34+-512], {%f80, %f97};
	fma.rn.f32 	%f98, %f5, %f93, %f82;
	st.local.v2.f32 	[%rd34], {%f83, %f98};
	fma.rn.f32 	%f99, %f6, %f93, %f85;
	st.local.v2.f32 	[%rd34+512], {%f86, %f99};
	fma.rn.f32 	%f100, %f7, %f93, %f88;
	st.local.v2.f32 	[%rd34+1024], {%f89, %f100};
	fma.rn.f32 	%f101, %f8, %f93, %f91;
	st.local.v2.f32 	[%rd34+1536], {%f92, %f101};
	add.s32 	%r100, %r100, 8;
	add.s64 	%rd34, %rd34, 8;
	setp.ne.s32 	%p2, %r100, 516;
	@%p2 bra 	$L__BB0_4;
	and.b32  	%r54, %r5, 240;
	mov.u32 	%r55, _ZZ16mymatmul_kernel0E11data_shared;
	add.s32 	%r56, %r55, %r54;
	ld.shared.f32 	%f9, [%r56+4];
	ld.shared.f32 	%f10, [%r56+260];
	ld.shared.f32 	%f11, [%r56+516];
	ld.shared.f32 	%f12, [%r56+772];
	ld.shared.f32 	%f13, [%r56+1028];
	ld.shared.f32 	%f14, [%r56+1284];
	ld.shared.f32 	%f15, [%r56+1540];
	ld.shared.f32 	%f16, [%r56+1796];
	mov.b32 	%r101, 0;
$L__BB0_6:
	shl.b32 	%r57, %r101, 1;
	mov.u32 	%r8, %tid.x;
	shl.b32 	%r58, %r8, 7;
	and.b32  	%r59, %r58, 1920;
	add.s32 	%r60, %r59, %r57;
	mul.wide.u32 	%rd22, %r57, 4;
	add.s64 	%rd23, %rd1, %rd22;
	ld.local.v2.f32 	{%f102, %f103}, [%rd23];
	shl.b32 	%r61, %r60, 2;
	mov.u32 	%r62, _ZZ16mymatmul_kernel0E13kernel_shared;
	add.s32 	%r63, %r62, %r61;
	ld.shared.f32 	%f104, [%r63+8192];
	fma.rn.f32 	%f105, %f9, %f104, %f102;
	ld.local.v2.f32 	{%f106, %f107}, [%rd23+512];
	fma.rn.f32 	%f108, %f10, %f104, %f106;
	ld.local.v2.f32 	{%f109, %f110}, [%rd23+1024];
	fma.rn.f32 	%f111, %f11, %f104, %f109;
	ld.local.v2.f32 	{%f112, %f113}, [%rd23+1536];
	fma.rn.f32 	%f114, %f12, %f104, %f112;
	ld.local.v2.f32 	{%f115, %f116}, [%rd23+2048];
	fma.rn.f32 	%f117, %f13, %f104, %f115;
	ld.local.v2.f32 	{%f118, %f119}, [%rd23+2560];
	fma.rn.f32 	%f120, %f14, %f104, %f118;
	ld.local.v2.f32 	{%f121, %f122}, [%rd23+3072];
	fma.rn.f32 	%f123, %f15, %f104, %f121;
	ld.local.v2.f32 	{%f124, %f125}, [%rd23+3584];
	fma.rn.f32 	%f126, %f16, %f104, %f124;
	ld.shared.f32 	%f127, [%r63+8196];
	fma.rn.f32 	%f128, %f9, %f127, %f103;
	st.local.v2.f32 	[%rd23], {%f105, %f128};
	fma.rn.f32 	%f129, %f10, %f127, %f107;
	st.local.v2.f32 	[%rd23+512], {%f108, %f129};
	fma.rn.f32 	%f130, %f11, %f127, %f110;
	st.local.v2.f32 	[%rd23+1024], {%f111, %f130};
	fma.rn.f32 	%f131, %f12, %f127, %f113;
	st.local.v2.f32 	[%rd23+1536], {%f114, %f131};
	fma.rn.f32 	%f132, %f13, %f127, %f116;
	st.local.v2.f32 	[%rd23+2048], {%f117, %f132};
	fma.rn.f32 	%f133, %f14, %f127, %f119;
	st.local.v2.f32 	[%rd23+2560], {%f120, %f133};
	fma.rn.f32 	%f134, %f15, %f127, %f122;
	st.local.v2.f32 	[%rd23+3072], {%f123, %f134};
	fma.rn.f32 	%f135, %f16, %f127, %f125;
	st.local.v2.f32 	[%rd23+3584], {%f126, %f135};
	add.s32 	%r101, %r101, 1;
	setp.ne.s32 	%p3, %r101, 64;
	@%p3 bra 	$L__BB0_6;
	and.b32  	%r65, %r8, 240;
	mov.u32 	%r66, _ZZ16mymatmul_kernel0E11data_shared;
	add.s32 	%r67, %r66, %r65;
	ld.shared.f32 	%f17, [%r67+8];
	ld.shared.f32 	%f18, [%r67+264];
	ld.shared.f32 	%f19, [%r67+520];
	ld.shared.f32 	%f20, [%r67+776];
	ld.shared.f32 	%f21, [%r67+1032];
	ld.shared.f32 	%f22, [%r67+1288];
	ld.shared.f32 	%f23, [%r67+1544];
	ld.shared.f32 	%f24, [%r67+1800];
	mov.b32 	%r102, 0;
$L__BB0_8:
	shl.b32 	%r68, %r102, 1;
	mov.u32 	%r11, %tid.x;
	shl.b32 	%r69, %r11, 7;
	and.b32  	%r70, %r69, 1920;
	add.s32 	%r71, %r70, %r68;
	mul.wide.u32 	%rd24, %r68, 4;
	add.s64 	%rd25, %rd1, %rd24;
	ld.local.v2.f32 	{%f136, %f137}, [%rd25];
	shl.b32 	%r72, %r71, 2;
	mov.u32 	%r73, _ZZ16mymatmul_kernel0E13kernel_shared;
	add.s32 	%r74, %r73, %r72;
	ld.shared.f32 	%f138, [%r74+16384];
	fma.rn.f32 	%f139, %f17, %f138, %f136;
	ld.local.v2.f32 	{%f140, %f141}, [%rd25+512];
	fma.rn.f32 	%f142, %f18, %f138, %f140;
	ld.local.v2.f32 	{%f143, %f144}, [%rd25+1024];
	fma.rn.f32 	%f145, %f19, %f138, %f143;
	ld.local.v2.f32 	{%f146, %f147}, [%rd25+1536];
	fma.rn.f32 	%f148, %f20, %f138, %f146;
	ld.local.v2.f32 	{%f149, %f150}, [%rd25+2048];
	fma.rn.f32 	%f151, %f21, %f138, %f149;
	ld.local.v2.f32 	{%f152, %f153}, [%rd25+2560];
	fma.rn.f32 	%f154, %f22, %f138, %f152;
	ld.local.v2.f32 	{%f155, %f156}, [%rd25+3072];
	fma.rn.f32 	%f157, %f23, %f138, %f155;
	ld.local.v2.f32 	{%f158, %f159}, [%rd25+3584];
	fma.rn.f32 	%f160, %f24, %f138, %f158;
	ld.shared.f32 	%f161, [%r74+16388];
	fma.rn.f32 	%f162, %f17, %f161, %f137;
	st.local.v2.f32 	[%rd25], {%f139, %f162};
	fma.rn.f32 	%f163, %f18, %f161, %f141;
	st.local.v2.f32 	[%rd25+512], {%f142, %f163};
	fma.rn.f32 	%f164, %f19, %f161, %f144;
	st.local.v2.f32 	[%rd25+1024], {%f145, %f164};
	fma.rn.f32 	%f165, %f20, %f161, %f147;
	st.local.v2.f32 	[%rd25+1536], {%f148, %f165};
	fma.rn.f32 	%f166, %f21, %f161, %f150;
	st.local.v2.f32 	[%rd25+2048], {%f151, %f166};
	fma.rn.f32 	%f167, %f22, %f161, %f153;
	st.local.v2.f32 	[%rd25+2560], {%f154, %f167};
	fma.rn.f32 	%f168, %f23, %f161, %f156;
	st.local.v2.f32 	[%rd25+3072], {%f157, %f168};
	fma.rn.f32 	%f169, %f24, %f161, %f159;
	st.local.v2.f32 	[%rd25+3584], {%f160, %f169};
	add.s32 	%r102, %r102, 1;
	setp.ne.s32 	%p4, %r102, 64;
	@%p4 bra 	$L__BB0_8;
	and.b32  	%r76, %r11, 240;
	mov.u32 	%r77, _ZZ16mymatmul_kernel0E11data_shared;
	add.s32 	%r78, %r77, %r76;
	ld.shared.f32 	%f25, [%r78+12];
	ld.shared.f32 	%f26, [%r78+268];
	ld.shared.f32 	%f27, [%r78+524];
	ld.shared.f32 	%f28, [%r78+780];
	ld.shared.f32 	%f29, [%r78+1036];
	ld.shared.f32 	%f30, [%r78+1292];
	ld.shared.f32 	%f31, [%r78+1548];
	ld.shared.f32 	%f32, [%r78+1804];
	mov.b32 	%r103, 0;
$L__BB0_10:
	shl.b32 	%r79, %r103, 1;
	mov.u32 	%r14, %tid.x;
	shl.b32 	%r80, %r14, 7;
	and.b32  	%r81, %r80, 1920;
	add.s32 	%r82, %r81, %r79;
	mul.wide.u32 	%rd26, %r79, 4;
	add.s64 	%rd27, %rd1, %rd26;
	ld.local.v2.f32 	{%f170, %f171}, [%rd27];
	shl.b32 	%r83, %r82, 2;
	mov.u32 	%r84, _ZZ16mymatmul_kernel0E13kernel_shared;
	add.s32 	%r85, %r84, %r83;
	ld.shared.f32 	%f172, [%r85+24576];
	fma.rn.f32 	%f173, %f25, %f172, %f170;
	ld.local.v2.f32 	{%f174, %f175}, [%rd27+512];
	fma.rn.f32 	%f176, %f26, %f172, %f174;
	ld.local.v2.f32 	{%f177, %f178}, [%rd27+1024];
	fma.rn.f32 	%f179, %f27, %f172, %f177;
	ld.local.v2.f32 	{%f180, %f181}, [%rd27+1536];
	fma.rn.f32 	%f182, %f28, %f172, %f180;
	ld.local.v2.f32 	{%f183, %f184}, [%rd27+2048];
	fma.rn.f32 	%f185, %f29, %f172, %f183;
	ld.local.v2.f32 	{%f186, %f187}, [%rd27+2560];
	fma.rn.f32 	%f188, %f30, %f172, %f186;
	ld.local.v2.f32 	{%f189, %f190}, [%rd27+3072];
	fma.rn.f32 	%f191, %f31, %f172, %f189;
	ld.local.v2.f32 	{%f192, %f193}, [%rd27+3584];
	fma.rn.f32 	%f194, %f32, %f172, %f192;
	ld.shared.f32 	%f195, [%r85+24580];
	fma.rn.f32 	%f196, %f25, %f195, %f171;
	st.local.v2.f32 	[%rd27], {%f173, %f196};
	fma.rn.f32 	%f197, %f26, %f195, %f175;
	st.local.v2.f32 	[%rd27+512], {%f176, %f197};
	fma.rn.f32 	%f198, %f27, %f195, %f178;
	st.local.v2.f32 	[%rd27+1024], {%f179, %f198};
	fma.rn.f32 	%f199, %f28, %f195, %f181;
	st.local.v2.f32 	[%rd27+1536], {%f182, %f199};
	fma.rn.f32 	%f200, %f29, %f195, %f184;
	st.local.v2.f32 	[%rd27+2048], {%f185, %f200};
	fma.rn.f32 	%f201, %f30, %f195, %f187;
	st.local.v2.f32 	[%rd27+2560], {%f188, %f201};
	fma.rn.f32 	%f202, %f31, %f195, %f190;
	st.local.v2.f32 	[%rd27+3072], {%f191, %f202};
	fma.rn.f32 	%f203, %f32, %f195, %f193;
	st.local.v2.f32 	[%rd27+3584], {%f194, %f203};
	add.s32 	%r103, %r103, 1;
	setp.ne.s32 	%p5, %r103, 64;
	@%p5 bra 	$L__BB0_10;
	add.s32 	%r99, %r99, 1;
	setp.ne.s32 	%p6, %r99, 256;
	@%p6 bra 	$L__BB0_3;
	ld.param.u64 	%rd33, [mymatmul_kernel0_param_2];
	mov.u32 	%r87, %ctaid.x;
	shl.b32 	%r88, %r87, 18;
	shl.b32 	%r89, %r14, 8;
	or.b32  	%r90, %r88, %r89;
	and.b32  	%r91, %r90, 2147020800;
	shl.b32 	%r92, %r87, 11;
	and.b32  	%r93, %r92, 2048;
	or.b32  	%r94, %r91, %r93;
	or.b32  	%r97, %r94, %r81;
	mul.wide.u32 	%rd28, %r97, 4;
	cvta.to.global.u64 	%rd29, %rd33;
	add.s64 	%rd30, %rd28, %rd29;
	add.s64 	%rd35, %rd30, 1048576;
	mov.b32 	%r104, 0;
$L__BB0_13:
	ld.local.v2.f32 	{%f204, %f205}, [%rd36+-2048];
	st.global.f32 	[%rd35+-1048576], %f204;
	ld.local.v2.f32 	{%f206, %f207}, [%rd36+-1536];
	st.global.f32 	[%rd35+-786432], %f206;
	ld.local.v2.f32 	{%f208, %f209}, [%rd36+-1024];
	st.global.f32 	[%rd35+-524288], %f208;
	ld.local.v2.f32 	{%f210, %f211}, [%rd36+-512];
	st.global.f32 	[%rd35+-262144], %f210;
	ld.local.v2.f32 	{%f212, %f213}, [%rd36];
	st.global.f32 	[%rd35], %f212;
	ld.local.v2.f32 	{%f214, %f215}, [%rd36+512];
	st.global.f32 	[%rd35+262144], %f214;
	ld.local.v2.f32 	{%f216, %f217}, [%rd36+1024];
	st.global.f32 	[%rd35+524288], %f216;
	ld.local.v2.f32 	{%f218, %f219}, [%rd36+1536];
	st.global.f32 	[%rd35+786432], %f218;
	st.global.f32 	[%rd35+-1048572], %f205;
	st.global.f32 	[%rd35+-786428], %f207;
	st.global.f32 	[%rd35+-524284], %f209;
	st.global.f32 	[%rd35+-262140], %f211;
	st.global.f32 	[%rd35+4], %f213;
	st.global.f32 	[%rd35+262148], %f215;
	st.global.f32 	[%rd35+524292], %f217;
	st.global.f32 	[%rd35+786436], %f219;
	add.s32 	%r104, %r104, 2;
	add.s64 	%rd36, %rd36, 8;
	add.s64 	%rd35, %rd35, 8;
	setp.ne.s32 	%p7, %r104, 128;
	@%p7 bra 	$L__BB0_13;
	ret;

}


// ===== COMPILED SASS (sm_100) =====

	.target	sm_100

	.elftype	@"ET_EXEC"


//--------------------- .note.nv.tkinfo           --------------------------
	.section	.note.nv.tkinfo,"",@"SHT_NOTE"
	.sectionflags	@"SHF_NOTE_NV_TKINFO"
	.tkinfo
        /*0018*/ 	.word	0x00000002
        /*0030*/ 	.string	""
        /*0030*/ 	.string	"ptxas"
        /*0030*/ 	.string	"Cuda compilation tools, release 13.0, V13.0.88"
        /*0030*/ 	.string	"Build cuda_13.0.r13.0/compiler.36424714_0"
        /*0030*/ 	.string	"-arch sm_100 -m 64 "



//--------------------- .note.nv.cuinfo           --------------------------
	.section	.note.nv.cuinfo,"",@"SHT_NOTE"
	.sectionflags	@"SHF_NOTE_NV_CUINFO"
        /*0018*/ 	.short	0x0002
        /*001a*/ 	.short	0x0064
        /*001c*/ 	.short	0x0082
	.zero		2


//--------------------- .nv.info                  --------------------------
	.section	.nv.info,"",@"SHT_CUDA_INFO"
	.align	4


	//----- nvinfo : EIATTR_REGCOUNT
	.align		4
        /*0000*/ 	.byte	0x04, 0x2f
        /*0002*/ 	.short	(.L_1 - .L_0)
	.align		4
.L_0:
        /*0004*/ 	.word	index@(mymatmul_kernel0)
        /*0008*/ 	.word	0x00000028


	//----- nvinfo : EIATTR_FRAME_SIZE
	.align		4
.L_1:
        /*000c*/ 	.byte	0x04, 0x11
        /*000e*/ 	.short	(.L_3 - .L_2)
	.align		4
.L_2:
        /*0010*/ 	.word	index@(mymatmul_kernel0)
        /*0014*/ 	.word	0x00001000


	//----- nvinfo : EIATTR_MIN_STACK_SIZE
	.align		4
.L_3:
        /*0018*/ 	.byte	0x04, 0x12
        /*001a*/ 	.short	(.L_5 - .L_4)
	.align		4
.L_4:
        /*001c*/ 	.word	index@(mymatmul_kernel0)
        /*0020*/ 	.word	0x00001000
.L_5:


//--------------------- .nv.compat                --------------------------
	.section	.nv.compat,"",@"SHT_CUDA_COMPAT_INFO"
	.align	4
        /*0000*/ 	.byte	0x02, 0x09, 0x00, 0x00, 0x02, 0x02, 0x01, 0x00, 0x02, 0x05, 0x05, 0x00, 0x03, 0x07, 0x01, 0x01
        /*0010*/ 	.byte	0x02, 0x03, 0x00, 0x00, 0x02, 0x06, 0x01, 0x00, 0x04, 0x0b, 0x08, 0x00, 0x09, 0x00, 0x00, 0x00
        /*0020*/ 	.byte	0x00, 0x00, 0x00, 0x00


//--------------------- .nv.info.mymatmul_kernel0 --------------------------
	.section	.nv.info.mymatmul_kernel0,"",@"SHT_CUDA_INFO"
	.sectionflags	@""
	.align	4


	//----- nvinfo : EIATTR_CUDA_API_VERSION
	.align		4
        /*0000*/ 	.byte	0x04, 0x37
        /*0002*/ 	.short	(.L_7 - .L_6)
.L_6:
        /*0004*/ 	.word	0x00000082


	//----- nvinfo : EIATTR_KPARAM_INFO
	.align		4
.L_7:
        /*0008*/ 	.byte	0x04, 0x17
        /*000a*/ 	.short	(.L_9 - .L_8)
.L_8:
        /*000c*/ 	.word	0x00000000
        /*0010*/ 	.short	0x0002
        /*0012*/ 	.short	0x0010
        /*0014*/ 	.byte	0x00, 0xf5, 0x21, 0x00


	//----- nvinfo : EIATTR_KPARAM_INFO
	.align		4
.L_9:
        /*0018*/ 	.byte	0x04, 0x17
        /*001a*/ 	.short	(.L_11 - .L_10)
.L_10:
        /*001c*/ 	.word	0x00000000
        /*0020*/ 	.short	0x0001
        /*0022*/ 	.short	0x0008
        /*0024*/ 	.byte	0x00, 0xf5, 0x21, 0x00


	//----- nvinfo : EIATTR_KPARAM_INFO
	.align		4
.L_11:
        /*0028*/ 	.byte	0x04, 0x17
        /*002a*/ 	.short	(.L_13 - .L_12)
.L_12:
        /*002c*/ 	.word	0x00000000
        /*0030*/ 	.short	0x0000
        /*0032*/ 	.short	0x0000
        /*0034*/ 	.byte	0x00, 0xf5, 0x21, 0x00


	//----- nvinfo : EIATTR_SPARSE_MMA_MASK
	.align		4
.L_13:
        /*0038*/ 	.byte	0x03, 0x50
        /*003a*/ 	.short	0x0000


	//----- nvinfo : EIATTR_MAXREG_COUNT
	.align		4
        /*003c*/ 	.byte	0x03, 0x1b
        /*003e*/ 	.short	0x00ff


	//----- nvinfo : EIATTR_NUM_BARRIERS
	.align		4
        /*0040*/ 	.byte	0x02, 0x4c
        /*0042*/ 	.byte	0x01
	.zero		1


	//----- nvinfo : EIATTR_MERCURY_ISA_VERSION
	.align		4
        /*0044*/ 	.byte	0x03, 0x5f
        /*0046*/ 	.short	0x0101


	//----- nvinfo : EIATTR_VRC_CTA_INIT_COUNT
	.align		4
        /*0048*/ 	.byte	0x02, 0x4a
	.zero		1
	.zero		1


	//----- nvinfo : EIATTR_EXIT_INSTR_OFFSETS
	.align		4
        /*004c*/ 	.byte	0x04, 0x1c
        /*004e*/ 	.short	(.L_15 - .L_14)


	//   ....[0]....
.L_14:
        /*0050*/ 	.word	0x00004200


	//----- nvinfo : EIATTR_MAX_THREADS
	.align		4
.L_15:
        /*0054*/ 	.byte	0x04, 0x05
        /*0056*/ 	.short	(.L_17 - .L_16)
.L_16:
        /*0058*/ 	.word	0x00000100
        /*005c*/ 	.word	0x00000001
        /*0060*/ 	.word	0x00000001


	//----- nvinfo : EIATTR_CBANK_PARAM_SIZE
	.align		4
.L_17:
        /*0064*/ 	.byte	0x03, 0x19
        /*0066*/ 	.short	0x0018


	//----- nvinfo : EIATTR_PARAM_CBANK
	.align		4
        /*0068*/ 	.byte	0x04, 0x0a
        /*006a*/ 	.short	(.L_19 - .L_18)
	.align		4
.L_18:
        /*006c*/ 	.word	index@(.nv.constant0.mymatmul_kernel0)
        /*0070*/ 	.short	0x0380
        /*0072*/ 	.short	0x0018


	//----- nvinfo : EIATTR_SW_WAR
	.align		4
.L_19:
        /*0074*/ 	.byte	0x04, 0x36
        /*0076*/ 	.short	(.L_21 - .L_20)
.L_20:
        /*0078*/ 	.word	0x00000008
.L_21:


//--------------------- .nv.callgraph             --------------------------
	.section	.nv.callgraph,"",@"SHT_CUDA_CALLGRAPH"
	.align	4
	.sectionentsize	8
	.align		4
        /*0000*/ 	.word	0x00000000
	.align		4
        /*0004*/ 	.word	0xffffffff
	.align		4
        /*0008*/ 	.word	0x00000000
	.align		4
        /*000c*/ 	.word	0xfffffffe
	.align		4
        /*0010*/ 	.word	0x00000000
	.align		4
        /*0014*/ 	.word	0xfffffffd
	.align		4
        /*0018*/ 	.word	0x00000000
	.align		4
        /*001c*/ 	.word	0xfffffffc


//--------------------- .text.mymatmul_kernel0    --------------------------
	.section	.text.mymatmul_kernel0,"ax",@progbits
	.align	128
        .global         mymatmul_kernel0
        .type           mymatmul_kernel0,@function
        .size           mymatmul_kernel0,(.L_x_7 - mymatmul_kernel0)
        .other          mymatmul_kernel0,@"STO_CUDA_ENTRY STV_DEFAULT"
mymatmul_kernel0:
.text.mymatmul_kernel0:
[----:B------:R-:W0:Y:S01]  /*0000*/  LDC R1, c[0x0][0x37c] ;  /* 0x0000df00ff017b82 */ /* 0x000e220000000800 */
[----:B------:R-:W1:Y:S01]  /*0010*/  S2R R32, SR_CTAID.X ;  /* 0x0000000000207919 */ /* 0x000e620000002500 */
[----:B0-----:R-:W-:Y:S01]  /*0020*/  IADD3 R1, PT, PT, R1, -0x1000, RZ ;  /* 0xfffff00001017810 */ /* 0x001fe20007ffe0ff */
[----:B------:R-:W0:Y:S01]  /*0030*/  LDCU.64 UR8, c[0x0][0x358] ;  /* 0x00006b00ff0877ac */ /* 0x000e220008000a00 */
[----:B------:R-:W2:Y:S02]  /*0040*/  S2R R3, SR_TID.X ;  /* 0x0000000000037919 */ /* 0x000ea40000002100 */
[C---:B------:R-:W-:Y:S02]  /*0050*/  R2UR UR7, R1.reuse ;  /* 0x00000000010772ca */ /* 0x040fe400000e0000 */
[----:B------:R-:W-:Y:S01]  /*0060*/  R2UR UR14, R1 ;  /* 0x00000000010e72ca */ /* 0x000fe200000e0000 */
[----:B------:R3:W-:Y:S04]  /*0070*/  STL.128 [R1], RZ ;  /* 0x000000ff01007387 */ /* 0x0007e80000100c00 */
[----:B------:R3:W-:Y:S04]  /*0080*/  STL.128 [R1+0x200], RZ ;  /* 0x000200ff01007387 */ /* 0x0007e80000100c00 */
[----:B------:R3:W-:Y:S02]  /*0090*/  STL.128 [R1+0x400], RZ ;  /* 0x000400ff01007387 */ /* 0x0007e40000100c00 */
[----:B------:R-:W-:-:S02]  /*00a0*/  UIADD3 UR7, UPT, UPT, UR7, 0x800, URZ ;  /* 0x0000080007077890 */ /* 0x000fc4000fffe0ff */
[----:B------:R3:W-:Y:S04]  /*00b0*/  STL.128 [R1+0x600], RZ ;  /* 0x000600ff01007387 */ /* 0x0007e80000100c00 */
[----:B------:R3:W-:Y:S04]  /*00c0*/  STL.128 [R1+0x800], RZ ;  /* 0x000800ff01007387 */ /* 0x0007e80000100c00 */
[----:B------:R3:W-:Y:S04]  /*00d0*/  STL.128 [R1+0xa00], RZ ;  /* 0x000a00ff01007387 */ /* 0x0007e80000100c00 */
[----:B------:R3:W-:Y:S01]  /*00e0*/  STL.128 [R1+0xc00], RZ ;  /* 0x000c00ff01007387 */ /* 0x0007e20000100c00 */
[----:B-1----:R-:W-:-:S03]  /*00f0*/  SHF.L.U32 R0, R32, 0x10, RZ ;  /* 0x0000001020007819 */ /* 0x002fc600000006ff */
[----:B------:R3:W-:Y:S01]  /*0100*/  STL.128 [R1+0xe00], RZ ;  /* 0x000e00ff01007387 */ /* 0x0007e20000100c00 */
[C---:B--2---:R-:W-:Y:S02]  /*0110*/  SHF.L.U32 R5, R3.reuse, 0x9, RZ ;  /* 0x0000000903057819 */ /* 0x044fe400000006ff */
[----:B------:R-:W-:Y:S01]  /*0120*/  LOP3.LUT R0, R0, 0x7ffe0000, RZ, 0xc0, !PT ;  /* 0x7ffe000000007812 */ /* 0x000fe200078ec0ff */
[----:B------:R3:W-:Y:S03]  /*0130*/  STL.128 [R1+0x10], RZ ;  /* 0x000010ff01007387 */ /* 0x0007e60000100c00 */
[----:B------:R-:W-:Y:S01]  /*0140*/  LOP3.LUT R0, R0, 0x1fc00, R5, 0xf8, !PT ;  /* 0x0001fc0000007812 */ /* 0x000fe200078ef805 */
[----:B------:R3:W-:Y:S01]  /*0150*/  STL.128 [R1+0x210], RZ ;  /* 0x000210ff01007387 */ /* 0x0007e20000100c00 */
[----:B------:R-:W-:-:S03]  /*0160*/  SHF.L.U32 R5, R3, 0x1, RZ ;  /* 0x0000000103057819 */ /* 0x000fc600000006ff */
[----:B------:R3:W-:Y:S01]  /*0170*/  STL.128 [R1+0x410], RZ ;  /* 0x000410ff01007387 */ /* 0x0007e20000100c00 */
[----:B------:R-:W-:Y:S01]  /*0180*/  LOP3.LUT R2, R0, 0x2, R5, 0xf8, !PT ;  /* 0x0000000200027812 */ /* 0x000fe200078ef805 */
[----:B------:R-:W-:Y:S02]  /*0190*/  HFMA2 R0, -RZ, RZ, 0, 0 ;  /* 0x00000000ff007431 */ /* 0x000fe400000001ff */
[----:B------:R3:W-:Y:S04]  /*01a0*/  STL.128 [R1+0x610], RZ ;  /* 0x000610ff01007387 */ /* 0x0007e80000100c00 */
        /* <DEDUP_REMOVED lines=243> */
[----:B0-----:R3:W-:Y:S02]  /*10e0*/  STL.128 [R1+0xff0], RZ ;  /* 0x000ff0ff01007387 */ /* 0x0017e40000100c00 */
.L_x_4:
[----:B0-----:R-:W0:Y:S01]  /*10f0*/  LDC.64 R4, c[0x0][0x380] ;  /* 0x0000e000ff047b82 */ /* 0x001e220000000a00 */
[----:B------:R-:W-:Y:S02]  /*1100*/  SHF.L.U32 R8, R32, 0xb, RZ ;  /* 0x0000000b20087819 */ /* 0x000fe400000006ff */
[----:B------:R-:W-:Y:S02]  /*1110*/  SHF.L.U32 R6, R0, 0xe, RZ ;  /* 0x0000000e00067819 */ /* 0x000fe400000006ff */
[----:B------:R-:W-:Y:S02]  /*1120*/  SHF.L.U32 R9, R3, 0x2, RZ ;  /* 0x0000000203097819 */ /* 0x000fe400000006ff */
[----:B------:R-:W-:Y:S01]  /*1130*/  LOP3.LUT R8, R8, 0x800, RZ, 0xc0, !PT ;  /* 0x0000080008087812 */ /* 0x000fe200078ec0ff */
[----:B------:R-:W1:Y:S01]  /*1140*/  LDC.64 R34, c[0x0][0x388] ;  /* 0x0000e200ff227b82 */ /* 0x000e620000000a00 */
[----:B------:R-:W-:Y:S02]  /*1150*/  LEA R7, R0, R2, 0x2 ;  /* 0x0000000200077211 */ /* 0x000fe400078e10ff */
[----:B------:R-:W-:-:S03]  /*1160*/  LOP3.LUT R9, R6, R8, R9, 0xfe, !PT ;  /* 0x0000000806097212 */ /* 0x000fc600078efe09 */
[----:B0-----:R-:W-:-:S05]  /*1170*/  IMAD.WIDE.U32 R4, R7, 0x4, R4 ;  /* 0x0000000407047825 */ /* 0x001fca00078e0004 */
[----:B------:R-:W2:Y:S01]  /*1180*/  LDG.E.64.CONSTANT R36, desc[UR8][R4.64] ;  /* 0x0000000804247981 */ /* 0x000ea2000c1e9b00 */
[----:B-1----:R-:W-:-:S05]  /*1190*/  IMAD.WIDE.U32 R34, R9, 0x4, R34 ;  /* 0x0000000409227825 */ /* 0x002fca00078e0022 */
[----:B------:R-:W4:Y:S01]  /*11a0*/  LDG.E.128.CONSTANT R24, desc[UR8][R34.64] ;  /* 0x0000000822187981 */ /* 0x000f22000c1e9d00 */
[----:B------:R-:W0:Y:S01]  /*11b0*/  S2UR UR5, SR_CgaCtaId ;  /* 0x00000000000579c3 */ /* 0x000e220000008800 */
[----:B------:R-:W-:Y:S02]  /*11c0*/  UMOV UR4, 0x400 ;  /* 0x0000040000047882 */ /* 0x000fe40000000000 */
[----:B------:R-:W5:Y:S04]  /*11d0*/  LDG.E.128.CONSTANT R8, desc[UR8][R34.64+0x4000] ;  /* 0x0040000822087981 */ /* 0x000f68000c1e9d00 */
[----:B------:R-:W3:Y:S04]  /*11e0*/  LDG.E.128.CONSTANT R12, desc[UR8][R34.64+0x5000] ;  /* 0x00500008220c7981 */ /* 0x000ee8000c1e9d00 */
[----:B------:R-:W3:Y:S04]  /*11f0*/  LDG.E.128.CONSTANT R16, desc[UR8][R34.64+0x8000] ;  /* 0x0080000822107981 */ /* 0x000ee8000c1e9d00 */
[----:B------:R-:W3:Y:S04]  /*1200*/  LDG.E.128.CONSTANT R20, desc[UR8][R34.64+0x9000] ;  /* 0x0090000822147981 */ /* 0x000ee8000c1e9d00 */
[----:B------:R-:W3:Y:S01]  /*1210*/  LDG.E.128.CONSTANT R28, desc[UR8][R34.64+0xd000] ;  /* 0x00d00008221c7981 */ /* 0x000ee2000c1e9d00 */
[----:B0-----:R-:W-:-:S02]  /*1220*/  ULEA UR10, UR5, UR4, 0x18 ;  /* 0x00000004050a7291 */ /* 0x001fc4000f8ec0ff */
[----:B------:R-:W-:-:S04]  /*1230*/  UIADD3 UR4, UPT, UPT, UR4, 0x800, URZ ;  /* 0x0000080004047890 */ /* 0x000fc8000fffe0ff */
[----:B------:R-:W-:Y:S01]  /*1240*/  ULEA UR5, UR5, UR4, 0x18 ;  /* 0x0000000405057291 */ /* 0x000fe2000f8ec0ff */
[C---:B------:R-:W-:Y:S01]  /*1250*/  LEA R6, R3.reuse, UR10, 0x3 ;  /* 0x0000000a03067c11 */ /* 0x040fe2000f8e18ff */
[----:B------:R-:W-:Y:S04]  /*1260*/  BAR.SYNC.DEFER_BLOCKING 0x0 ;  /* 0x0000000000007b1d */ /* 0x000fe80000010000 */
[----:B------:R-:W-:Y:S02]  /*1270*/  LEA R33, R3, UR5, 0x4 ;  /* 0x0000000503217c11 */ /* 0x000fe4000f8e20ff */
[----:B--2---:R0:W-:Y:S04]  /*1280*/  STS.64 [R6], R36 ;  /* 0x0000002406007388 */ /* 0x0041e80000000a00 */
[----:B----4-:R1:W-:Y:S04]  /*1290*/  STS.128 [R33], R24 ;  /* 0x0000001821007388 */ /* 0x0103e80000000c00 */
[----:B0-----:R-:W2:Y:S04]  /*12a0*/  LDG.E.128.CONSTANT R4, desc[UR8][R34.64+0x1000] ;  /* 0x0010000822047981 */ /* 0x001ea8000c1e9d00 */
[----:B-1----:R-:W4:Y:S04]  /*12b0*/  LDG.E.128.CONSTANT R24, desc[UR8][R34.64+0xc000] ;  /* 0x00c0000822187981 */ /* 0x002f28000c1e9d00 */
[----:B-----5:R-:W-:Y:S04]  /*12c0*/  STS.128 [R33+0x2000], R8 ;  /* 0x0020000821007388 */ /* 0x020fe80000000c00 */
[----:B---3--:R-:W-:Y:S04]  /*12d0*/  STS.128 [R33+0x3000], R12 ;  /* 0x0030000c21007388 */ /* 0x008fe80000000c00 */
[----:B------:R-:W-:Y:S04]  /*12e0*/  STS.128 [R33+0x4000], R16 ;  /* 0x0040001021007388 */ /* 0x000fe80000000c00 */
[----:B------:R-:W-:Y:S04]  /*12f0*/  STS.128 [R33+0x5000], R20 ;  /* 0x0050001421007388 */ /* 0x000fe80000000c00 */
[----:B------:R-:W-:Y:S01]  /*1300*/  STS.128 [R33+0x7000], R28 ;  /* 0x0070001c21007388 */ /* 0x000fe20000000c00 */
[----:B------:R-:W-:Y:S01]  /*1310*/  IADD3 R0, PT, PT, R0, 0x1, RZ ;  /* 0x0000000100007810 */ /* 0x000fe20007ffe0ff */
[----:B------:R-:W-:-:S03]  /*1320*/  UMOV UR6, 0x4 ;  /* 0x0000000400067882 */ /* 0x000fc60000000000 */
[----:B------:R-:W-:Y:S01]  /*1330*/  ISETP.NE.AND P0, PT, R0, 0x100, PT ;  /* 0x000001000000780c */ /* 0x000fe20003f05270 */
[----:B------:R-:W-:Y:S01]  /*1340*/  UMOV UR4, UR7 ;  /* 0x0000000700047c82 */ /* 0x000fe20008000000 */
[----:B--2---:R0:W-:Y:S04]  /*1350*/  STS.128 [R33+0x1000], R4 ;  /* 0x0010000421007388 */ /* 0x0041e80000000c00 */
[----:B----4-:R1:W-:Y:S01]  /*1360*/  STS.128 [R33+0x6000], R24 ;  /* 0x0060001821007388 */ /* 0x0103e20000000c00 */
[----:B0-----:R-:W-:Y:S01]  /*1370*/  LOP3.LUT R4, R3, 0xf0, RZ, 0xc0, !PT ;  /* 0x000000f003047812 */ /* 0x001fe200078ec0ff */
[----:B------:R-:W-:Y:S06]  /*1380*/  BAR.SYNC.DEFER_BLOCKING 0x0 ;  /* 0x0000000000007b1d */ /* 0x000fec0000010000 */
[----:B------:R-:W0:Y:S01]  /*1390*/  S2R R3, SR_TID.X ;  /* 0x0000000000037919 */ /* 0x000e220000002100 */
[----:B------:R1:W2:Y:S04]  /*13a0*/  LDS R31, [R4+UR10] ;  /* 0x0000000a041f7984 */ /* 0x0002a80008000800 */
[----:B------:R1:W3:Y:S04]  /*13b0*/  LDS R30, [R4+UR10+0x100] ;  /* 0x0001000a041e7984 */ /* 0x0002e80008000800 */
[----:B------:R1:W4:Y:S04]  /*13c0*/  LDS R29, [R4+UR10+0x200] ;  /* 0x0002000a041d7984 */ /* 0x0003280008000800 */
[----:B------:R1:W1:Y:S04]  /*13d0*/  LDS R28, [R4+UR10+0x300] ;  /* 0x0003000a041c7984 */ /* 0x0002680008000800 */
[----:B------:R0:W1:Y:S04]  /*13e0*/  LDS R9, [R4+UR10+0x400] ;  /* 0x0004000a04097984 */ /* 0x0000680008000800 */
[----:B------:R0:W1:Y:S04]  /*13f0*/  LDS R5, [R4+UR10+0x500] ;  /* 0x0005000a04057984 */ /* 0x0000680008000800 */
[----:B------:R1:W1:Y:S04]  /*1400*/  LDS R6, [R4+UR10+0x600] ;  /* 0x0006000a04067984 */ /* 0x0002680008000800 */
[----:B------:R1:W1:Y:S01]  /*1410*/  LDS R7, [R4+UR10+0x700] ;  /* 0x0007000a04077984 */ /* 0x0002620008000800 */
[----:B0-----:R-:W-:-:S04]  /*1420*/  LOP3.LUT R8, R3, 0xf, RZ, 0xc0, !PT ;  /* 0x0000000f03087812 */ /* 0x001fc800078ec0ff */
[----:B------:R-:W-:-:S07]  /*1430*/  LEA R8, R8, UR5, 0x9 ;  /* 0x0000000508087c11 */ /* 0x000fce000f8e48ff */
.L_x_0:
[----:B0-----:R-:W2:Y:S04]  /*1440*/  LDL.64 R16, [UR4+-0x800] ;  /* 0xfff80004ff107983 */ /* 0x001ea80008100a00 */
[----:B------:R-:W3:Y:S04]  /*1450*/  LDL.64 R18, [UR4+-0x600] ;  /* 0xfffa0004ff127983 */ /* 0x000ee80008100a00 */
[----:B------:R-:W4:Y:S04]  /*1460*/  LDL.64 R14, [UR4+-0x400] ;  /* 0xfffc0004ff0e7983 */ /* 0x000f280008100a00 */
[----:B------:R-:W5:Y:S04]  /*1470*/  LDL.64 R10, [UR4+-0x200] ;  /* 0xfffe0004ff0a7983 */ /* 0x000f680008100a00 */
[----:B------:R-:W5:Y:S04]  /*1480*/  LDL.64 R12, [UR4] ;  /* 0x00000004ff0c7983 */ /* 0x000f680008100a00 */
[----:B------:R-:W2:Y:S04]  /*1490*/  LDS R34, [R8+UR6+-0x4] ;  /* 0xfffffc0608227984 */ /* 0x000ea80008000800 */
[----:B-1----:R-:W0:Y:S04]  /*14a0*/  LDS R33, [R8+UR6] ;  /* 0x0000000608217984 */ /* 0x002e280008000800 */
[----:B------:R-:W5:Y:S04]  /*14b0*/  LDL.64 R24, [UR4+0x400] ;  /* 0x00040004ff187983 */ /* 0x000f680008100a00 */
[----:B------:R-:W5:Y:S04]  /*14c0*/  LDL.64 R22, [UR4+0x600] ;  /* 0x00060004ff167983 */ /* 0x000f680008100a00 */
[----:B------:R-:W5:Y:S04]  /*14d0*/  LDL.64 R26, [UR4+0x200] ;  /* 0x00020004ff1a7983 */ /* 0x000f680008100a00 */
[----:B------:R-:W5:Y:S04]  /*14e0*/  LDL.64 R20, [UR4+-0x3f8] ;  /* 0xfffc0804ff147983 */ /* 0x000f680008100a00 */
[----:B------:R-:W1:Y:S04]  /*14f0*/  LDS R36, [R8+UR6+0x4] ;  /* 0x0000040608247984 */ /* 0x000e680008000800 */
[----:B------:R-:W1:Y:S01]  /*1500*/  LDS R35, [R8+UR6+0x8] ;  /* 0x0000080608237984 */ /* 0x000e620008000800 */
[CC--:B--2---:R-:W-:Y:S01]  /*1510*/  FFMA R16, R31.reuse, R34.reuse, R16 ;  /* 0x000000221f107223 */ /* 0x0c4fe20000000010 */
[-C--:B0-----:R-:W-:Y:S01]  /*1520*/  FFMA R17, R31, R33.reuse, R17 ;  /* 0x000000211f117223 */ /* 0x081fe20000000011 */
[CC--:B---3--:R-:W-:Y:S01]  /*1530*/  FFMA R18, R30.reuse, R34.reuse, R18 ;  /* 0x000000221e127223 */ /* 0x0c8fe20000000012 */
[-C--:B------:R-:W-:Y:S01]  /*1540*/  FFMA R19, R30, R33.reuse, R19 ;  /* 0x000000211e137223 */ /* 0x080fe20000000013 */
[CC--:B----4-:R-:W-:Y:S01]  /*1550*/  FFMA R14, R29.reuse, R34.reuse, R14 ;  /* 0x000000221d0e7223 */ /* 0x0d0fe2000000000e */
[-C--:B------:R-:W-:Y:S01]  /*1560*/  FFMA R15, R29, R33.reuse, R15 ;  /* 0x000000211d0f7223 */ /* 0x080fe2000000000f */
[CC--:B-----5:R-:W-:Y:S01]  /*1570*/  FFMA R10, R28.reuse, R34.reuse, R10 ;  /* 0x000000221c0a7223 */ /* 0x0e0fe2000000000a */
[-C--:B------:R-:W-:Y:S01]  /*1580*/  FFMA R11, R28, R33.reuse, R11 ;  /* 0x000000211c0b7223 */ /* 0x080fe2000000000b */
[CC--:B------:R-:W-:Y:S01]  /*1590*/  FFMA R12, R9.reuse, R34.reuse, R12 ;  /* 0x00000022090c7223 */ /* 0x0c0fe2000000000c */
[-C--:B------:R-:W-:Y:S01]  /*15a0*/  FFMA R13, R9, R33.reuse, R13 ;  /* 0x00000021090d7223 */ /* 0x080fe2000000000d */
[----:B------:R0:W-:Y:S04]  /*15b0*/  STL.64 [UR4+-0x800], R16 ;  /* 0xfff80010ff007987 */ /* 0x0001e80008100a04 */
[----:B------:R2:W-:Y:S04]  /*15c0*/  STL.64 [UR4+-0x600], R18 ;  /* 0xfffa0012ff007987 */ /* 0x0005e80008100a04 */
[----:B------:R-:W-:Y:S04]  /*15d0*/  STL.64 [UR4+-0x400], R14 ;  /* 0xfffc000eff007987 */ /* 0x000fe80008100a04 */
[----:B------:R3:W-:Y:S04]  /*15e0*/  STL.64 [UR4+-0x200], R10 ;  /* 0xfffe000aff007987 */ /* 0x0007e80008100a04 */
[----:B------:R4:W-:Y:S04]  /*15f0*/  STL.64 [UR4], R12 ;  /* 0x0000000cff007987 */ /* 0x0009e80008100a04 */
[----:B0-----:R-:W5:Y:S04]  /*1600*/  LDL.64 R16, [UR4+-0x7f8] ;  /* 0xfff80804ff107983 */ /* 0x001f680008100a00 */
[----:B--2---:R-:W2:Y:S04]  /*1610*/  LDL.64 R18, [UR4+-0x5f8] ;  /* 0xfffa0804ff127983 */ /* 0x004ea80008100a00 */
[----:B---3--:R-:W3:Y:S04]  /*1620*/  LDL.64 R10, [UR4+-0x1f8] ;  /* 0xfffe0804ff0a7983 */ /* 0x008ee80008100a00 */
[----:B----4-:R-:W4:Y:S04]  /*1630*/  LDL.64 R12, [UR4+0x8] ;  /* 0x00000804ff0c7983 */ /* 0x010f280008100a00 */
[----:B------:R-:W4:Y:S01]  /*1640*/  LDL.64 R14, [UR4+0x208] ;  /* 0x00020804ff0e7983 */ /* 0x000f220008100a00 */
[C---:B------:R-:W-:Y:S01]  /*1650*/  FFMA R24, R6.reuse, R34, R24 ;  /* 0x0000002206187223 */ /* 0x040fe20000000018 */
[----:B------:R-:W-:-:S05]  /*1660*/  FFMA R25, R6, R33, R25 ;  /* 0x0000002106197223 */ /* 0x000fca0000000019 */
[----:B------:R0:W-:Y:S04]  /*1670*/  STL.64 [UR4+0x400], R24 ;  /* 0x00040018ff007987 */ /* 0x0001e80008100a04 */
[----:B0-----:R-:W4:Y:S01]  /*1680*/  LDL.64 R24, [UR4+0x408] ;  /* 0x00040804ff187983 */ /* 0x001f220008100a00 */
[CC--:B------:R-:W-:Y:S01]  /*1690*/  FFMA R22, R7.reuse, R34.reuse, R22 ;  /* 0x0000002207167223 */ /* 0x0c0fe20000000016 */
[-C--:B------:R-:W-:Y:S01]  /*16a0*/  FFMA R23, R7, R33.reuse, R23 ;  /* 0x0000002107177223 */ /* 0x080fe20000000017 */
[C---:B------:R-:W-:Y:S01]  /*16b0*/  FFMA R26, R5.reuse, R34, R26 ;  /* 0x00000022051a7223 */ /* 0x040fe2000000001a */
[----:B------:R-:W-:Y:S01]  /*16c0*/  FFMA R27, R5, R33, R27 ;  /* 0x00000021051b7223 */ /* 0x000fe2000000001b */
[CC--:B-1----:R-:W-:Y:S01]  /*16d0*/  FFMA R20, R29.reuse, R36.reuse, R20 ;  /* 0x000000241d147223 */ /* 0x0c2fe20000000014 */
[-C--:B------:R-:W-:Y:S01]  /*16e0*/  FFMA R21, R29, R35.reuse, R21 ;  /* 0x000000231d157223 */ /* 0x080fe20000000015 */
[----:B------:R0:W-:Y:S04]  /*16f0*/  STL.64 [UR4+0x600], R22 ;  /* 0x00060016ff007987 */ /* 0x0001e80008100a04 */
[----:B------:R1:W-:Y:S04]  /*1700*/  STL.64 [UR4+0x200], R26 ;  /* 0x0002001aff007987 */ /* 0x0003e80008100a04 */
[----:B------:R-:W4:Y:S04]  /*1710*/  LDS R34, [R8+UR6+0xc] ;  /* 0x00000c0608227984 */ /* 0x000f280008000800 */
[----:B0-----:R-:W4:Y:S04]  /*1720*/  LDL.64 R22, [UR4+-0x7f0] ;  /* 0xfff81004ff167983 */ /* 0x001f280008100a00 */
[----:B------:R0:W-:Y:S04]  /*1730*/  STL.64 [UR4+-0x3f8], R20 ;  /* 0xfffc0814ff007987 */ /* 0x0001e80008100a04 */
[----:B-1----:R-:W4:Y:S04]  /*1740*/  LDL.64 R26, [UR4+0x608] ;  /* 0x00060804ff1a7983 */ /* 0x002f280008100a00 */
[----:B------:R-:W1:Y:S04]  /*1750*/  LDS R33, [R8+UR6+0x10] ;  /* 0x0000100608217984 */ /* 0x000e680008000800 */
[----:B0-----:R-:W4:Y:S01]  /*1760*/  LDL.64 R20, [UR4+-0x3f0] ;  /* 0xfffc1004ff147983 */ /* 0x001f220008100a00 */
[CC--:B-----5:R-:W-:Y:S01]  /*1770*/  FFMA R16, R31.reuse, R36.reuse, R16 ;  /* 0x000000241f107223 */ /* 0x0e0fe20000000010 */
[-C--:B------:R-:W-:Y:S01]  /*1780*/  FFMA R17, R31, R35.reuse, R17 ;  /* 0x000000231f117223 */ /* 0x080fe20000000011 */
[CC--:B--2---:R-:W-:Y:S01]  /*1790*/  FFMA R18, R30.reuse, R36.reuse, R18 ;  /* 0x000000241e127223 */ /* 0x0c4fe20000000012 */
[-C--:B------:R-:W-:Y:S01]  /*17a0*/  FFMA R19, R30, R35.reuse, R19 ;  /* 0x000000231e137223 */ /* 0x080fe20000000013 */
[CC--:B---3--:R-:W-:Y:S01]  /*17b0*/  FFMA R10, R28.reuse, R36.reuse, R10 ;  /* 0x000000241c0a7223 */ /* 0x0c8fe2000000000a */
[-C--:B------:R-:W-:Y:S01]  /*17c0*/  FFMA R11, R28, R35.reuse, R11 ;  /* 0x000000231c0b7223 */ /* 0x080fe2000000000b */
[CC--:B----4-:R-:W-:Y:S01]  /*17d0*/  FFMA R12, R9.reuse, R36.reuse, R12 ;  /* 0x00000024090c7223 */ /* 0x0d0fe2000000000c */
[-C--:B------:R-:W-:Y:S01]  /*17e0*/  FFMA R13, R9, R35.reuse, R13 ;  /* 0x00000023090d7223 */ /* 0x080fe2000000000d */
[CC--:B------:R-:W-:Y:S01]  /*17f0*/  FFMA R14, R5.reuse, R36.reuse, R14 ;  /* 0x00000024050e7223 */ /* 0x0c0fe2000000000e */
[-C--:B------:R-:W-:Y:S01]  /*1800*/  FFMA R15, R5, R35.reuse, R15 ;  /* 0x00000023050f7223 */ /* 0x080fe2000000000f */
[----:B------:R-:W-:Y:S04]  /*1810*/  STL.64 [UR4+-0x7f8], R16 ;  /* 0xfff80810ff007987 */ /* 0x000fe80008100a04 */
[----:B------:R0:W-:Y:S04]  /*1820*/  STL.64 [UR4+-0x5f8], R18 ;  /* 0xfffa0812ff007987 */ /* 0x0001e80008100a04 */
[----:B------:R2:W-:Y:S04]  /*1830*/  STL.64 [UR4+-0x1f8], R10 ;  /* 0xfffe080aff007987 */ /* 0x0005e80008100a04 */
[----:B------:R-:W-:Y:S04]  /*1840*/  STL.64 [UR4+0x8], R12 ;  /* 0x0000080cff007987 */ /* 0x000fe80008100a04 */
[----:B------:R3:W-:Y:S04]  /*1850*/  STL.64 [UR4+0x208], R14 ;  /* 0x0002080eff007987 */ /* 0x0007e80008100a04 */
[----:B0-----:R-:W4:Y:S04]  /*1860*/  LDL.64 R18, [UR4+-0x5f0] ;  /* 0xfffa1004ff127983 */ /* 0x001f280008100a00 */
[----:B--2---:R-:W2:Y:S04]  /*1870*/  LDL.64 R10, [UR4+-0x1f0] ;  /* 0xfffe1004ff0a7983 */ /* 0x004ea80008100a00 */
[----:B------:R-:W5:Y:S04]  /*1880*/  LDL.64 R16, [UR4+0x10] ;  /* 0x00001004ff107983 */ /* 0x000f680008100a00 */
[----:B---3--:R-:W3:Y:S04]  /*1890*/  LDL.64 R14, [UR4+0x210] ;  /* 0x00021004ff0e7983 */ /* 0x008ee80008100a00 */
[----:B------:R-:W3:Y:S01]  /*18a0*/  LDL.64 R12, [UR4+0x410] ;  /* 0x00041004ff0c7983 */ /* 0x000ee20008100a00 */
[C---:B------:R-:W-:Y:S01]  /*18b0*/  FFMA R24, R6.reuse, R36, R24 ;  /* 0x0000002406187223 */ /* 0x040fe20000000018 */
[----:B------:R-:W-:-:S05]  /*18c0*/  FFMA R25, R6, R35, R25 ;  /* 0x0000002306197223 */ /* 0x000fca0000000019 */
[----:B------:R0:W-:Y:S04]  /*18d0*/  STL.64 [UR4+0x408], R24 ;  /* 0x00040818ff007987 */ /* 0x0001e80008100a04 */
[----:B0-----:R-:W3:Y:S01]  /*18e0*/  LDL.64 R24, [UR4+0x610] ;  /* 0x00061004ff187983 */ /* 0x001ee20008100a00 */
[C---:B------:R-:W-:Y:S01]  /*18f0*/  FFMA R22, R31.reuse, R34, R22 ;  /* 0x000000221f167223 */ /* 0x040fe20000000016 */
[----:B-1----:R-:W-:Y:S01]  /*1900*/  FFMA R23, R31, R33, R23 ;  /* 0x000000211f177223 */ /* 0x002fe20000000017 */
[C---:B------:R-:W-:Y:S01]  /*1910*/  FFMA R26, R7.reuse, R36, R26 ;  /* 0x00000024071a7223 */ /* 0x040fe2000000001a */
[----:B------:R-:W-:Y:S01]  /*1920*/  FFMA R27, R7, R35, R27 ;  /* 0x00000023071b7223 */ /* 0x000fe2000000001b */
[CC--:B------:R-:W-:Y:S01]  /*1930*/  FFMA R20, R29.reuse, R34.reuse, R20 ;  /* 0x000000221d147223 */ /* 0x0c0fe20000000014 */
[-C--:B------:R-:W-:Y:S01]  /*1940*/  FFMA R21, R29, R33.reuse, R21 ;  /* 0x000000211d157223 */ /* 0x080fe20000000015 */
[----:B------:R-:W-:Y:S04]  /*1950*/  STL.64 [UR4+-0x7f0], R22 ;  /* 0xfff81016ff007987 */ /* 0x000fe80008100a04 */
[----:B------:R0:W-:Y:S04]  /*1960*/  STL.64 [UR4+0x608], R26 ;  /* 0x0006081aff007987 */ /* 0x0001e80008100a04 */
[----:B------:R1:W-:Y:S04]  /*1970*/  STL.64 [UR4+-0x3f0], R20 ;  /* 0xfffc1014ff007987 */ /* 0x0003e80008100a04 */
[----:B0-----:R-:W3:Y:S04]  /*1980*/  LDL.64 R26, [UR4+-0x1e8] ;  /* 0xfffe1804ff1a7983 */ /* 0x001ee80008100a00 */
[----:B-1----:R-:W3:Y:S01]  /*1990*/  LDL.64 R20, [UR4+-0x5e8] ;  /* 0xfffa1804ff147983 */ /* 0x002ee20008100a00 */
[CC--:B----4-:R-:W-:Y:S01]  /*19a0*/  FFMA R18, R30.reuse, R34.reuse, R18 ;  /* 0x000000221e127223 */ /* 0x0d0fe20000000012 */
[-C--:B------:R-:W-:Y:S01]  /*19b0*/  FFMA R19, R30, R33.reuse, R19 ;  /* 0x000000211e137223 */ /* 0x080fe20000000013 */
[CC--:B--2---:R-:W-:Y:S01]  /*19c0*/  FFMA R22, R28.reuse, R34.reuse, R10 ;  /* 0x000000221c167223 */ /* 0x0c4fe2000000000a */
[-C--:B------:R-:W-:Y:S01]  /*19d0*/  FFMA R23, R28, R33.reuse, R11 ;  /* 0x000000211c177223 */ /* 0x080fe2000000000b */
[CC--:B-----5:R-:W-:Y:S01]  /*19e0*/  FFMA R16, R9.reuse, R34.reuse, R16 ;  /* 0x0000002209107223 */ /* 0x0e0fe20000000010 */
[-C--:B------:R-:W-:Y:S01]  /*19f0*/  FFMA R17, R9, R33.reuse, R17 ;  /* 0x0000002109117223 */ /* 0x080fe20000000011 */
[CC--:B---3--:R-:W-:Y:S01]  /*1a00*/  FFMA R14, R5.reuse, R34.reuse, R14 ;  /* 0x00000022050e7223 */ /* 0x0c8fe2000000000e */
[-C--:B------:R-:W-:Y:S01]  /*1a10*/  FFMA R15, R5, R33.reuse, R15 ;  /* 0x00000021050f7223 */ /* 0x080fe2000000000f */
[CC--:B------:R-:W-:Y:S01]  /*1a20*/  FFMA R12, R6.reuse, R34.reuse, R12 ;  /* 0x00000022060c7223 */ /* 0x0c0fe2000000000c */
[-C--:B------:R-:W-:Y:S01]  /*1a30*/  FFMA R13, R6, R33.reuse, R13 ;  /* 0x00000021060d7223 */ /* 0x080fe2000000000d */
[----:B------:R0:W-:Y:S04]  /*1a40*/  STL.64 [UR4+-0x5f0], R18 ;  /* 0xfffa1012ff007987 */ /* 0x0001e80008100a04 */
[----:B------:R1:W-:Y:S04]  /*1a50*/  STL.64 [UR4+-0x1f0], R22 ;  /* 0xfffe1016ff007987 */ /* 0x0003e80008100a04 */
[----:B------:R2:W-:Y:S04]  /*1a60*/  STL.64 [UR4+0x10], R16 ;  /* 0x00001010ff007987 */ /* 0x0005e80008100a04 */
[----:B------:R3:W-:Y:S04]  /*1a70*/  STL.64 [UR4+0x210], R14 ;  /* 0x0002100eff007987 */ /* 0x0007e80008100a04 */
[----:B------:R4:W-:Y:S04]  /*1a80*/  STL.64 [UR4+0x410], R12 ;  /* 0x0004100cff007987 */ /* 0x0009e80008100a04 */
[----:B0-----:R-:W5:Y:S04]  /*1a90*/  LDL.64 R18, [UR4+-0x7e8] ;  /* 0xfff81804ff127983 */ /* 0x001f680008100a00 */
[----:B------:R-:W5:Y:S04]  /*1aa0*/  LDL.64 R10, [UR4+-0x3e8] ;  /* 0xfffc1804ff0a7983 */ /* 0x000f680008100a00 */
[----:B-1----:R-:W5:Y:S04]  /*1ab0*/  LDL.64 R22, [UR4+0x18] ;  /* 0x00001804ff167983 */ /* 0x002f680008100a00 */
[----:B--2---:R-:W2:Y:S04]  /*1ac0*/  LDL.64 R16, [UR4+0x218] ;  /* 0x00021804ff107983 */ /* 0x004ea80008100a00 */
[----:B---3--:R-:W3:Y:S04]  /*1ad0*/  LDL.64 R14, [UR4+0x418] ;  /* 0x00041804ff0e7983 */ /* 0x008ee80008100a00 */
[----:B----4-:R-:W4:Y:S01]  /*1ae0*/  LDL.64 R12, [UR4+0x618] ;  /* 0x00061804ff0c7983 */ /* 0x010f220008100a00 */
[C---:B------:R-:W-:Y:S01]  /*1af0*/  FFMA R24, R7.reuse, R34, R24 ;  /* 0x0000002207187223 */ /* 0x040fe20000000018 */
[----:B------:R-:W-:-:S02]  /*1b00*/  FFMA R25, R7, R33, R25 ;  /* 0x0000002107197223 */ /* 0x000fc40000000019 */
[----:B------:R-:W0:Y:S04]  /*1b10*/  LDS R34, [R8+UR6+0x14] ;  /* 0x0000140608227984 */ /* 0x000e280008000800 */
[----:B------:R-:W1:Y:S01]  /*1b20*/  LDS R33, [R8+UR6+0x18] ;  /* 0x0000180608217984 */ /* 0x000e620008000800 */
[----:B------:R-:W-:-:S04]  /*1b30*/  UIADD3 UR6, UPT, UPT, UR6, 0x20, URZ ;  /* 0x0000002006067890 */ /* 0x000fc8000fffe0ff */
[----:B------:R-:W-:Y:S01]  /*1b40*/  UISETP.NE.AND UP0, UPT, UR6, 0x204, UPT ;  /* 0x000002040600788c */ /* 0x000fe2000bf05270 */
[----:B------:R0:W-:Y:S02]  /*1b50*/  STL.64 [UR4+0x610], R24 ;  /* 0x00061018ff007987 */ /* 0x0001e40008100a04 */
[-C--:B0-----:R-:W-:Y:S01]  /*1b60*/  FFMA R20, R30, R34.reuse, R20 ;  /* 0x000000221e147223 */ /* 0x081fe20000000014 */
[----:B------:R-:W-:Y:S01]  /*1b70*/  FFMA R26, R28, R34, R26 ;  /* 0x000000221c1a7223 */ /* 0x000fe2000000001a */
[-C--:B-1----:R-:W-:Y:S01]  /*1b80*/  FFMA R21, R30, R33.reuse, R21 ;  /* 0x000000211e157223 */ /* 0x082fe20000000015 */
[----:B------:R-:W-:-:S04]  /*1b90*/  FFMA R27, R28, R33, R27 ;  /* 0x000000211c1b7223 */ /* 0x000fc8000000001b */
[----:B------:R0:W-:Y:S04]  /*1ba0*/  STL.64 [UR4+-0x5e8], R20 ;  /* 0xfffa1814ff007987 */ /* 0x0001e80008100a04 */
[----:B------:R0:W-:Y:S01]  /*1bb0*/  STL.64 [UR4+-0x1e8], R26 ;  /* 0xfffe181aff007987 */ /* 0x0001e20008100a04 */
[CC--:B-----5:R-:W-:Y:S01]  /*1bc0*/  FFMA R18, R31.reuse, R34.reuse, R18 ;  /* 0x000000221f127223 */ /* 0x0e0fe20000000012 */
[-C--:B------:R-:W-:Y:S01]  /*1bd0*/  FFMA R19, R31, R33.reuse, R19 ;  /* 0x000000211f137223 */ /* 0x080fe20000000013 */
[CC--:B------:R-:W-:Y:S01]  /*1be0*/  FFMA R10, R29.reuse, R34.reuse, R10 ;  /* 0x000000221d0a7223 */ /* 0x0c0fe2000000000a */
[-C--:B------:R-:W-:Y:S01]  /*1bf0*/  FFMA R11, R29, R33.reuse, R11 ;  /* 0x000000211d0b7223 */ /* 0x080fe2000000000b */
[CC--:B------:R-:W-:Y:S01]  /*1c00*/  FFMA R22, R9.reuse, R34.reuse, R22 ;  /* 0x0000002209167223 */ /* 0x0c0fe20000000016 */
[-C--:B------:R-:W-:Y:S01]  /*1c10*/  FFMA R23, R9, R33.reuse, R23 ;  /* 0x0000002109177223 */ /* 0x080fe20000000017 */
[CC--:B--2---:R-:W-:Y:S01]  /*1c20*/  FFMA R16, R5.reuse, R34.reuse, R16 ;  /* 0x0000002205107223 */ /* 0x0c4fe20000000010 */
[-C--:B------:R-:W-:Y:S01]  /*1c30*/  FFMA R17, R5, R33.reuse, R17 ;  /* 0x0000002105117223 */ /* 0x080fe20000000011 */
[CC--:B---3--:R-:W-:Y:S01]  /*1c40*/  FFMA R14, R6.reuse, R34.reuse, R14 ;  /* 0x00000022060e7223 */ /* 0x0c8fe2000000000e */
[-C--:B------:R-:W-:Y:S01]  /*1c50*/  FFMA R15, R6, R33.reuse, R15 ;  /* 0x00000021060f7223 */ /* 0x080fe2000000000f */
[C---:B----4-:R-:W-:Y:S01]  /*1c60*/  FFMA R12, R7.reuse, R34, R12 ;  /* 0x00000022070c7223 */ /* 0x050fe2000000000c */
[----:B------:R-:W-:Y:S01]  /*1c70*/  FFMA R13, R7, R33, R13 ;  /* 0x00000021070d7223 */ /* 0x000fe2000000000d */
[----:B------:R0:W-:Y:S04]  /*1c80*/  STL.64 [UR4+-0x7e8], R18 ;  /* 0xfff81812ff007987 */ /* 0x0001e80008100a04 */
[----:B------:R0:W-:Y:S04]  /*1c90*/  STL.64 [UR4+-0x3e8], R10 ;  /* 0xfffc180aff007987 */ /* 0x0001e80008100a04 */
[----:B------:R0:W-:Y:S04]  /*1ca0*/  STL.64 [UR4+0x18], R22 ;  /* 0x00001816ff007987 */ /* 0x0001e80008100a04 */
[----:B------:R0:W-:Y:S04]  /*1cb0*/  STL.64 [UR4+0x218], R16 ;  /* 0x00021810ff007987 */ /* 0x0001e80008100a04 */
[----:B------:R0:W-:Y:S04]  /*1cc0*/  STL.64 [UR4+0x418], R14 ;  /* 0x0004180eff007987 */ /* 0x0001e80008100a04 */
[----:B------:R0:W-:Y:S01]  /*1cd0*/  STL.64 [UR4+0x618], R12 ;  /* 0x0006180cff007987 */ /* 0x0001e20008100a04 */
[----:B------:R-:W-:Y:S01]  /*1ce0*/  UIADD3 UR4, UPT, UPT, UR4, 0x20, URZ ;  /* 0x0000002004047890 */ /* 0x000fe2000fffe0ff */
[----:B------:R-:W-:Y:S11]  /*1cf0*/  BRA.U UP0, `(.L_x_0) ;  /* 0xfffffff500d07547 */ /* 0x000ff6000b83ffff */
[----:B------:R1:W2:Y:S01]  /*1d00*/  LDS R31, [R4+UR10+0x4] ;  /* 0x0000040a041f7984 */ /* 0x0002a20008000800 */
[----:B------:R-:W-:Y:S01]  /*1d10*/  SHF.L.U32 R5, R3, 0x7, RZ ;  /* 0x0000000703057819 */ /* 0x000fe200000006ff */
[----:B------:R-:W-:Y:S02]  /*1d20*/  UMOV UR4, URZ ;  /* 0x000000ff00047c82 */ /* 0x000fe40008000000 */
[----:B------:R1:W3:Y:S01]  /*1d30*/  LDS R30, [R4+UR10+0x104] ;  /* 0x0001040a041e7984 */ /* 0x0002e20008000800 */
[----:B------:R-:W-:-:S03]  /*1d40*/  LOP3.LUT R5, R5, 0x780, RZ, 0xc0, !PT ;  /* 0x0000078005057812 */ /* 0x000fc600078ec0ff */
[----:B------:R1:W4:Y:S04]  /*1d50*/  LDS R29, [R4+UR10+0x204] ;  /* 0x0002040a041d7984 */ /* 0x0003280008000800 */
[----:B------:R1:W0:Y:S04]  /*1d60*/  LDS R28, [R4+UR10+0x304] ;  /* 0x0003040a041c7984 */ /* 0x0002280008000800 */
[----:B------:R1:W0:Y:S04]  /*1d70*/  LDS R9, [R4+UR10+0x404] ;  /* 0x0004040a04097984 */ /* 0x0002280008000800 */
[----:B------:R1:W0:Y:S04]  /*1d80*/  LDS R6, [R4+UR10+0x504] ;  /* 0x0005040a04067984 */ /* 0x0002280008000800 */
[----:B------:R1:W0:Y:S04]  /*1d90*/  LDS R7, [R4+UR10+0x604] ;  /* 0x0006040a04077984 */ /* 0x0002280008000800 */
[----:B------:R1:W0:Y:S02]  /*1da0*/  LDS R8, [R4+UR10+0x704] ;  /* 0x0007040a04087984 */ /* 0x0002240008000800 */
.L_x_1:
[----:B------:R-:W-:-:S04]  /*1db0*/  USHF.L.U32 UR6, UR4, 0x1, URZ ;  /* 0x0000000104067899 */ /* 0x000fc800080006ff */
[----:B------:R-:W-:-:S09]  /*1dc0*/  ULEA UR11, UR6, UR14, 0x2 ;  /* 0x0000000e060b7291 */ /* 0x000fd2000f8e10ff */
[----:B0-----:R-:W2:Y:S04]  /*1dd0*/  LDL.64 R26, [UR11] ;  /* 0x0000000bff1a7983 */ /* 0x001ea80008100a00 */
[----:B------:R-:W3:Y:S04]  /*1de0*/  LDL.64 R24, [UR11+0x200] ;  /* 0x0002000bff187983 */ /* 0x000ee80008100a00 */
[----:B------:R-:W4:Y:S04]  /*1df0*/  LDL.64 R22, [UR11+0x400] ;  /* 0x0004000bff167983 */ /* 0x000f280008100a00 */
[----:B------:R-:W5:Y:S04]  /*1e00*/  LDL.64 R20, [UR11+0x600] ;  /* 0x0006000bff147983 */ /* 0x000f680008100a00 */
[----:B------:R-:W5:Y:S04]  /*1e10*/  LDL.64 R16, [UR11+0x800] ;  /* 0x0008000bff107983 */ /* 0x000f680008100a00 */
[----:B------:R-:W5:Y:S04]  /*1e20*/  LDL.64 R14, [UR11+0xa00] ;  /* 0x000a000bff0e7983 */ /* 0x000f680008100a00 */
[----:B------:R-:W5:Y:S04]  /*1e30*/  LDL.64 R12, [UR11+0xc00] ;  /* 0x000c000bff0c7983 */ /* 0x000f680008100a00 */
[----:B------:R-:W5:Y:S01]  /*1e40*/  LDL.64 R10, [UR11+0xe00] ;  /* 0x000e000bff0a7983 */ /* 0x000f620008100a00 */
[----:B------:R-:W-:Y:S01]  /*1e50*/  IADD3 R18, PT, PT, R5, UR6, RZ ;  /* 0x0000000605127c10 */ /* 0x000fe2000fffe0ff */
[----:B------:R-:W-:-:S03]  /*1e60*/  UIADD3 UR6, UPT, UPT, UR4, 0x1, URZ ;  /* 0x0000000104067890 */ /* 0x000fc6000fffe0ff */
[----:B------:R-:W-:Y:S01]  /*1e70*/  LEA R18, R18, UR5, 0x2 ;  /* 0x0000000512127c11 */ /* 0x000fe2000f8e10ff */
[----:B------:R-:W-:-:S04]  /*1e80*/  USHF.L.U32 UR6, UR6, 0x1, URZ ;  /* 0x0000000106067899 */ /* 0x000fc800080006ff */
[----:B------:R-:W-:Y:S01]  /*1e90*/  ULEA UR12, UR6, UR14, 0x2 ;  /* 0x0000000e060c7291 */ /* 0x000fe2000f8e10ff */
[----:B------:R-:W2:Y:S02]  /*1ea0*/  LDS.64 R18, [R18+0x2000] ;  /* 0x0020000012127984 */ /* 0x000ea40000000a00 */
[CC--:B--2---:R-:W-:Y:S01]  /*1eb0*/  FFMA R26, R31.reuse, R18.reuse, R26 ;  /* 0x000000121f1a7223 */ /* 0x0c4fe2000000001a */
[-C--:B------:R-:W-:Y:S01]  /*1ec0*/  FFMA R27, R31, R19.reuse, R27 ;  /* 0x000000131f1b7223 */ /* 0x080fe2000000001b */
[C---:B---3--:R-:W-:Y:S01]  /*1ed0*/  FFMA R24, R30.reuse, R18, R24 ;  /* 0x000000121e187223 */ /* 0x048fe20000000018 */
[----:B------:R-:W-:-:S03]  /*1ee0*/  FFMA R25, R30, R19, R25 ;  /* 0x000000131e197223 */ /* 0x000fc60000000019 */
[----:B------:R0:W-:Y:S01]  /*1ef0*/  STL.64 [UR11], R26 ;  /* 0x0000001aff007987 */ /* 0x0001e20008100a0b */
[CC--:B----4-:R-:W-:Y:S01]  /*1f00*/  FFMA R22, R29.reuse, R18.reuse, R22 ;  /* 0x000000121d167223 */ /* 0x0d0fe20000000016 */
[-C--:B------:R-:W-:Y:S02]  /*1f10*/  FFMA R23, R29, R19.reuse, R23 ;  /* 0x000000131d177223 */ /* 0x080fe40000000017 */
[----:B------:R2:W-:Y:S01]  /*1f20*/  STL.64 [UR11+0x200], R24 ;  /* 0x00020018ff007987 */ /* 0x0005e20008100a0b */
[CC--:B-----5:R-:W-:Y:S01]  /*1f30*/  FFMA R20, R28.reuse, R18.reuse, R20 ;  /* 0x000000121c147223 */ /* 0x0e0fe20000000014 */
[-C--:B------:R-:W-:Y:S02]  /*1f40*/  FFMA R21, R28, R19.reuse, R21 ;  /* 0x000000131c157223 */ /* 0x080fe40000000015 */
[----:B------:R3:W-:Y:S01]  /*1f50*/  STL.64 [UR11+0x400], R22 ;  /* 0x00040016ff007987 */ /* 0x0007e20008100a0b */
[C---:B------:R-:W-:Y:S01]  /*1f60*/  FFMA R16, R9.reuse, R18, R16 ;  /* 0x0000001209107223 */ /* 0x040fe20000000010 */
[----:B------:R-:W-:-:S02]  /*1f70*/  FFMA R17, R9, R19, R17 ;  /* 0x0000001309117223 */ /* 0x000fc40000000011 */
[----:B------:R4:W-:Y:S01]  /*1f80*/  STL.64 [UR11+0x600], R20 ;  /* 0x00060014ff007987 */ /* 0x0009e20008100a0b */
[CC--:B------:R-:W-:Y:S01]  /*1f90*/  FFMA R14, R6.reuse, R18.reuse, R14 ;  /* 0x00000012060e7223 */ /* 0x0c0fe2000000000e */
[-C--:B------:R-:W-:Y:S02]  /*1fa0*/  FFMA R15, R6, R19.reuse, R15 ;  /* 0x00000013060f7223 */ /* 0x080fe4000000000f */
[----:B------:R5:W-:Y:S01]  /*1fb0*/  STL.64 [UR11+0x800], R16 ;  /* 0x00080010ff007987 */ /* 0x000be20008100a0b */
[CC--:B------:R-:W-:Y:S01]  /*1fc0*/  FFMA R12, R7.reuse, R18.reuse, R12 ;  /* 0x00000012070c7223 */ /* 0x0c0fe2000000000c */
[-C--:B------:R-:W-:Y:S02]  /*1fd0*/  FFMA R13, R7, R19.reuse, R13 ;  /* 0x00000013070d7223 */ /* 0x080fe4000000000d */
[----:B------:R1:W-:Y:S01]  /*1fe0*/  STL.64 [UR11+0xa00], R14 ;  /* 0x000a000eff007987 */ /* 0x0003e20008100a0b */
[C---:B------:R-:W-:Y:S01]  /*1ff0*/  FFMA R10, R8.reuse, R18, R10 ;  /* 0x00000012080a7223 */ /* 0x040fe2000000000a */
[----:B------:R-:W-:-:S02]  /*2000*/  FFMA R11, R8, R19, R11 ;  /* 0x00000013080b7223 */ /* 0x000fc4000000000b */
[----:B------:R1:W-:Y:S04]  /*2010*/  STL.64 [UR11+0xc00], R12 ;  /* 0x000c000cff007987 */ /* 0x0003e80008100a0b */
[----:B------:R1:W-:Y:S04]  /*2020*/  STL.64 [UR11+0xe00], R10 ;  /* 0x000e000aff007987 */ /* 0x0003e80008100a0b */
[----:B0-----:R-:W5:Y:S04]  /*2030*/  LDL.64 R26, [UR12] ;  /* 0x0000000cff1a7983 */ /* 0x001f680008100a00 */
[----:B--2---:R-:W2:Y:S04]  /*2040*/  LDL.64 R24, [UR12+0x200] ;  /* 0x0002000cff187983 */ /* 0x004ea80008100a00 */
[----:B---3--:R-:W3:Y:S04]  /*2050*/  LDL.64 R22, [UR12+0x400] ;  /* 0x0004000cff167983 */ /* 0x008ee80008100a00 */
[----:B----4-:R-:W4:Y:S04]  /*2060*/  LDL.64 R20, [UR12+0x600] ;  /* 0x0006000cff147983 */ /* 0x010f280008100a00 */
[----:B-----5:R-:W5:Y:S04]  /*2070*/  LDL.64 R16, [UR12+0x800] ;  /* 0x0008000cff107983 */ /* 0x020f680008100a00 */
[----:B-1----:R-:W5:Y:S04]  /*2080*/  LDL.64 R14, [UR12+0xa00] ;  /* 0x000a000cff0e7983 */ /* 0x002f680008100a00 */
[----:B------:R-:W5:Y:S04]  /*2090*/  LDL.64 R12, [UR12+0xc00] ;  /* 0x000c000cff0c7983 */ /* 0x000f680008100a00 */
[----:B------:R-:W5:Y:S01]  /*20a0*/  LDL.64 R10, [UR12+0xe00] ;  /* 0x000e000cff0a7983 */ /* 0x000f620008100a00 */
[----:B------:R-:W-:Y:S01]  /*20b0*/  IADD3 R18, PT, PT, R5, UR6, RZ ;  /* 0x0000000605127c10 */ /* 0x000fe2000fffe0ff */
[----:B------:R-:W-:-:S03]  /*20c0*/  UIADD3 UR6, UPT, UPT, UR4, 0x2, URZ ;  /* 0x0000000204067890 */ /* 0x000fc6000fffe0ff */
[----:B------:R-:W-:Y:S01]  /*20d0*/  LEA R18, R18, UR5, 0x2 ;  /* 0x0000000512127c11 */ /* 0x000fe2000f8e10ff */
[----:B------:R-:W-:-:S04]  /*20e0*/  USHF.L.U32 UR6, UR6, 0x1, URZ ;  /* 0x0000000106067899 */ /* 0x000fc800080006ff */
[----:B------:R-:W-:Y:S01]  /*20f0*/  ULEA UR13, UR6, UR14, 0x2 ;  /* 0x0000000e060d7291 */ /* 0x000fe2000f8e10ff */
[----:B------:R-:W0:Y:S02]  /*2100*/  LDS.64 R18, [R18+0x2000] ;  /* 0x0020000012127984 */ /* 0x000e240000000a00 */
[CC--:B0-----:R-:W-:Y:S01]  /*2110*/  FFMA R26, R31.reuse, R18.reuse, R26 ;  /* 0x000000121f1a7223 */ /* 0x0c1fe2000000001a */
[-C--:B------:R-:W-:Y:S01]  /*2120*/  FFMA R27, R31, R19.reuse, R27 ;  /* 0x000000131f1b7223 */ /* 0x080fe2000000001b */
[C---:B--2---:R-:W-:Y:S01]  /*2130*/  FFMA R24, R30.reuse, R18, R24 ;  /* 0x000000121e187223 */ /* 0x044fe20000000018 */
[----:B------:R-:W-:-:S03]  /*2140*/  FFMA R25, R30, R19, R25 ;  /* 0x000000131e197223 */ /* 0x000fc60000000019 */
[----:B------:R0:W-:Y:S01]  /*2150*/  STL.64 [UR12], R26 ;  /* 0x0000001aff007987 */ /* 0x0001e20008100a0c */
[CC--:B---3--:R-:W-:Y:S01]  /*2160*/  FFMA R22, R29.reuse, R18.reuse, R22 ;  /* 0x000000121d167223 */ /* 0x0c8fe20000000016 */
[-C--:B------:R-:W-:Y:S02]  /*2170*/  FFMA R23, R29, R19.reuse, R23 ;  /* 0x000000131d177223 */ /* 0x080fe40000000017 */
[----:B------:R1:W-:Y:S01]  /*2180*/  STL.64 [UR12+0x200], R24 ;  /* 0x00020018ff007987 */ /* 0x0003e20008100a0c */
[CC--:B----4-:R-:W-:Y:S01]  /*2190*/  FFMA R20, R28.reuse, R18.reuse, R20 ;  /* 0x000000121c147223 */ /* 0x0d0fe20000000014 */
[-C--:B------:R-:W-:Y:S02]  /*21a0*/  FFMA R21, R28, R19.reuse, R21 ;  /* 0x000000131c157223 */ /* 0x080fe40000000015 */
[----:B------:R2:W-:Y:S01]  /*21b0*/  STL.64 [UR12+0x400], R22 ;  /* 0x00040016ff007987 */ /* 0x0005e20008100a0c */
[C---:B-----5:R-:W-:Y:S01]  /*21c0*/  FFMA R16, R9.reuse, R18, R16 ;  /* 0x0000001209107223 */ /* 0x060fe20000000010 */
        /* <DEDUP_REMOVED lines=13> */
[----:B-1----:R-:W5:Y:S04]  /*22a0*/  LDL.64 R24, [UR13+0x200] ;  /* 0x0002000dff187983 */ /* 0x002f680008100a00 */
[----:B--2---:R-:W2:Y:S04]  /*22b0*/  LDL.64 R22, [UR13+0x400] ;  /* 0x0004000dff167983 */ /* 0x004ea80008100a00 */
[----:B---3--:R-:W3:Y:S04]  /*22c0*/  LDL.64 R20, [UR13+0x600] ;  /* 0x0006000dff147983 */ /* 0x008ee80008100a00 */
[----:B----4-:R-:W4:Y:S04]  /*22d0*/  LDL.64 R16, [UR13+0x800] ;  /* 0x0008000dff107983 */ /* 0x010f280008100a00 */
[----:B-----5:R-:W5:Y:S04]  /*22e0*/  LDL.64 R14, [UR13+0xa00] ;  /* 0x000a000dff0e7983 */ /* 0x020f680008100a00 */
        /* <DEDUP_REMOVED lines=10> */
[C---:B------:R-:W-:Y:S01]  /*2390*/  FFMA R24, R30.reuse, R18, R24 ;  /* 0x000000121e187223 */ /* 0x040fe20000000018 */
[----:B------:R-:W-:-:S03]  /*23a0*/  FFMA R25, R30, R19, R25 ;  /* 0x000000131e197223 */ /* 0x000fc60000000019 */
[----:B------:R-:W-:Y:S01]  /*23b0*/  STL.64 [UR13], R26 ;  /* 0x0000001aff007987 */ /* 0x000fe20008100a0d */
[CC--:B--2---:R-:W-:Y:S01]  /*23c0*/  FFMA R22, R29.reuse, R18.reuse, R22 ;  /* 0x000000121d167223 */ /* 0x0c4fe20000000016 */
[-C--:B------:R-:W-:Y:S02]  /*23d0*/  FFMA R23, R29, R19.reuse, R23 ;  /* 0x000000131d177223 */ /* 0x080fe40000000017 */
[----:B------:R0:W-:Y:S01]  /*23e0*/  STL.64 [UR13+0x200], R24 ;  /* 0x00020018ff007987 */ /* 0x0001e20008100a0d */
[CC--:B---3--:R-:W-:Y:S01]  /*23f0*/  FFMA R20, R28.reuse, R18.reuse, R20 ;  /* 0x000000121c147223 */ /* 0x0c8fe20000000014 */
[-C--:B------:R-:W-:Y:S02]  /*2400*/  FFMA R21, R28, R19.reuse, R21 ;  /* 0x000000131c157223 */ /* 0x080fe40000000015 */
[----:B------:R1:W-:Y:S01]  /*2410*/  STL.64 [UR13+0x400], R22 ;  /* 0x00040016ff007987 */ /* 0x0003e20008100a0d */
[C---:B----4-:R-:W-:Y:S01]  /*2420*/  FFMA R16, R9.reuse, R18, R16 ;  /* 0x0000001209107223 */ /* 0x050fe20000000010 */
[----:B------:R-:W-:-:S02]  /*2430*/  FFMA R17, R9, R19, R17 ;  /* 0x0000001309117223 */ /* 0x000fc40000000011 */
[----:B------:R2:W-:Y:S01]  /*2440*/  STL.64 [UR13+0x600], R20 ;  /* 0x00060014ff007987 */ /* 0x0005e20008100a0d */
[CC--:B-----5:R-:W-:Y:S01]  /*2450*/  FFMA R14, R6.reuse, R18.reuse, R14 ;  /* 0x00000012060e7223 */ /* 0x0e0fe2000000000e */
        /* <DEDUP_REMOVED lines=10> */
[----:B------:R-:W5:Y:S04]  /*2500*/  LDL.64 R26, [UR11+0x200] ;  /* 0x0002000bff1a7983 */ /* 0x000f680008100a00 */
[----:B-1----:R-:W5:Y:S04]  /*2510*/  LDL.64 R22, [UR11+0x400] ;  /* 0x0004000bff167983 */ /* 0x002f680008100a00 */
[----:B--2---:R-:W2:Y:S04]  /*2520*/  LDL.64 R20, [UR11+0x600] ;  /* 0x0006000bff147983 */ /* 0x004ea80008100a00 */
[----:B---3--:R-:W3:Y:S04]  /*2530*/  LDL.64 R16, [UR11+0x800] ;  /* 0x0008000bff107983 */ /* 0x008ee80008100a00 */
[----:B----4-:R-:W4:Y:S04]  /*2540*/  LDL.64 R14, [UR11+0xa00] ;  /* 0x000a000bff0e7983 */ /* 0x010f280008100a00 */
[----:B-----5:R-:W5:Y:S04]  /*2550*/  LDL.64 R12, [UR11+0xc00] ;  /* 0x000c000bff0c7983 */ /* 0x020f680008100a00 */
[----:B------:R-:W5:Y:S01]  /*2560*/  LDL.64 R10, [UR11+0xe00] ;  /* 0x000e000bff0a7983 */ /* 0x000f620008100a00 */
[----:B------:R-:W-:Y:S01]  /*2570*/  IADD3 R18, PT, PT, R5, UR6, RZ ;  /* 0x0000000605127c10 */ /* 0x000fe2000fffe0ff */
[----:B------:R-:W-:-:S03]  /*2580*/  UIADD3 UR4, UPT, UPT, UR4, 0x4, URZ ;  /* 0x0000000404047890 */ /* 0x000fc6000fffe0ff */
[----:B------:R-:W-:Y:S01]  /*2590*/  LEA R18, R18, UR5, 0x2 ;  /* 0x0000000512127c11 */ /* 0x000fe2000f8e10ff */
[----:B------:R-:W-:-:S05]  /*25a0*/  UISETP.NE.AND UP0, UPT, UR4, 0x40, UPT ;  /* 0x000000400400788c */ /* 0x000fca000bf05270 */
[----:B------:R-:W0:Y:S02]  /*25b0*/  LDS.64 R18, [R18+0x2000] ;  /* 0x0020000012127984 */ /* 0x000e240000000a00 */
[CC--:B0-----:R-:W-:Y:S01]  /*25c0*/  FFMA R24, R31.reuse, R18.reuse, R24 ;  /* 0x000000121f187223 */ /* 0x0c1fe20000000018 */
[-C--:B------:R-:W-:Y:S01]  /*25d0*/  FFMA R25, R31, R19.reuse, R25 ;  /* 0x000000131f197223 */ /* 0x080fe20000000019 */
[C---:B------:R-:W-:Y:S01]  /*25e0*/  FFMA R26, R30.reuse, R18, R26 ;  /* 0x000000121e1a7223 */ /* 0x040fe2000000001a */
[----:B------:R-:W-:-:S03]  /*25f0*/  FFMA R27, R30, R19, R27 ;  /* 0x000000131e1b7223 */ /* 0x000fc6000000001b */
[----:B------:R0:W-:Y:S01]  /*2600*/  STL.64 [UR11], R24 ;  /* 0x00000018ff007987 */ /* 0x0001e20008100a0b */
[CC--:B------:R-:W-:Y:S01]  /*2610*/  FFMA R22, R29.reuse, R18.reuse, R22 ;  /* 0x000000121d167223 */ /* 0x0c0fe20000000016 */
[-C--:B------:R-:W-:Y:S02]  /*2620*/  FFMA R23, R29, R19.reuse, R23 ;  /* 0x000000131d177223 */ /* 0x080fe40000000017 */
[----:B------:R0:W-:Y:S01]  /*2630*/  STL.64 [UR11+0x200], R26 ;  /* 0x0002001aff007987 */ /* 0x0001e20008100a0b */
[CC--:B--2---:R-:W-:Y:S01]  /*2640*/  FFMA R20, R28.reuse, R18.reuse, R20 ;  /* 0x000000121c147223 */ /* 0x0c4fe20000000014 */
[-C--:B------:R-:W-:Y:S02]  /*2650*/  FFMA R21, R28, R19.reuse, R21 ;  /* 0x000000131c157223 */ /* 0x080fe40000000015 */
[----:B------:R0:W-:Y:S01]  /*2660*/  STL.64 [UR11+0x400], R22 ;  /* 0x00040016ff007987 */ /* 0x0001e20008100a0b */
[C---:B---3--:R-:W-:Y:S01]  /*2670*/  FFMA R16, R9.reuse, R18, R16 ;  /* 0x0000001209107223 */ /* 0x048fe20000000010 */
[----:B------:R-:W-:-:S02]  /*2680*/  FFMA R17, R9, R19, R17 ;  /* 0x0000001309117223 */ /* 0x000fc40000000011 */
[----:B------:R0:W-:Y:S01]  /*2690*/  STL.64 [UR11+0x600], R20 ;  /* 0x00060014ff007987 */ /* 0x0001e20008100a0b */
        /* <DEDUP_REMOVED lines=8> */
[----:B------:R0:W-:Y:S04]  /*2720*/  STL.64 [UR11+0xc00], R12 ;  /* 0x000c000cff007987 */ /* 0x0001e80008100a0b */
[----:B------:R0:W-:Y:S01]  /*2730*/  STL.64 [UR11+0xe00], R10 ;  /* 0x000e000aff007987 */ /* 0x0001e20008100a0b */
[----:B------:R-:W-:Y:S05]  /*2740*/  BRA.U UP0, `(.L_x_1) ;  /* 0xfffffff500987547 */ /* 0x000fea000b83ffff */
[----:B------:R1:W2:Y:S01]  /*2750*/  LDS R31, [R4+UR10+0x8] ;  /* 0x0000080a041f7984 */ /* 0x0002a20008000800 */
[----:B------:R-:W-:-:S03]  /*2760*/  UMOV UR4, URZ ;  /* 0x000000ff00047c82 */ /* 0x000fc60008000000 */
[----:B------:R1:W3:Y:S04]  /*2770*/  LDS R30, [R4+UR10+0x108] ;  /* 0x0001080a041e7984 */ /* 0x0002e80008000800 */
[----:B------:R1:W4:Y:S04]  /*2780*/  LDS R29, [R4+UR10+0x208] ;  /* 0x0002080a041d7984 */ /* 0x0003280008000800 */
[----:B------:R1:W0:Y:S04]  /*2790*/  LDS R28, [R4+UR10+0x308] ;  /* 0x0003080a041c7984 */ /* 0x0002280008000800 */
[----:B------:R1:W0:Y:S04]  /*27a0*/  LDS R9, [R4+UR10+0x408] ;  /* 0x0004080a04097984 */ /* 0x0002280008000800 */
[----:B------:R1:W0:Y:S04]  /*27b0*/  LDS R6, [R4+UR10+0x508] ;  /* 0x0005080a04067984 */ /* 0x0002280008000800 */
[----:B------:R1:W0:Y:S04]  /*27c0*/  LDS R7, [R4+UR10+0x608] ;  /* 0x0006080a04077984 */ /* 0x0002280008000800 */
[----:B------:R1:W0:Y:S02]  /*27d0*/  LDS R8, [R4+UR10+0x708] ;  /* 0x0007080a04087984 */ /* 0x0002240008000800 */
.L_x_2:
        /* <DEDUP_REMOVED lines=163> */
.L_x_3:
        /* <DEDUP_REMOVED lines=10> */
[----:B-1----:R-:W-:Y:S01]  /*32b0*/  IADD3 R4, PT, PT, R5, UR6, RZ ;  /* 0x0000000605047c10 */ /* 0x002fe2000fffe0ff */
[----:B------:R-:W-:-:S03]  /*32c0*/  UIADD3 UR6, UPT, UPT, UR4, 0x1, URZ ;  /* 0x0000000104067890 */ /* 0x000fc6000fffe0ff */
[----:B------:R-:W-:Y:S01]  /*32d0*/  LEA R4, R4, UR5, 0x2 ;  /* 0x0000000504047c11 */ /* 0x000fe2000f8e10ff */
[----:B------:R-:W-:-:S04]  /*32e0*/  USHF.L.U32 UR6, UR6, 0x1, URZ ;  /* 0x0000000106067899 */ /* 0x000fc800080006ff */
[----:B------:R-:W2:Y:S01]  /*32f0*/  LDS.64 R18, [R4+0x6000] ;  /* 0x0060000004127984 */ /* 0x000ea20000000a00 */
[----:B------:R-:W-:Y:S01]  /*3300*/  ULEA UR11, UR6, UR14, 0x2 ;  /* 0x0000000e060b7291 */ /* 0x000fe2000f8e10ff */
        /* <DEDUP_REMOVED lines=23> */
[----:B------:R-:W-:Y:S04]  /*3480*/  STL.64 [UR10+0xe00], R18 ;  /* 0x000e0012ff007987 */ /* 0x000fe80008100a0a */
        /* <DEDUP_REMOVED lines=12> */
[----:B------:R-:W0:Y:S01]  /*3550*/  LDS.64 R18, [R4+0x6000] ;  /* 0x0060000004127984 */ /* 0x000e220000000a00 */
[----:B------:R-:W-:Y:S01]  /*3560*/  ULEA UR12, UR6, UR14, 0x2 ;  /* 0x0000000e060c7291 */ /* 0x000fe2000f8e10ff */
[CC--:B0-----:R-:W-:Y:S01]  /*3570*/  FFMA R24, R30.reuse, R18.reuse, R24 ;  /* 0x000000121e187223 */ /* 0x0c1fe20000000018 */
[-C--:B------:R-:W-:Y:S01]  /*3580*/  FFMA R25, R30, R19.reuse, R25 ;  /* 0x000000131e197223 */ /* 0x080fe20000000019 */
[C---:B------:R-:W-:Y:S01]  /*3590*/  FFMA R26, R29.reuse, R18, R26 ;  /* 0x000000121d1a7223 */ /* 0x040fe2000000001a */
[----:B------:R-:W-:-:S03]  /*35a0*/  FFMA R27, R29, R19, R27 ;  /* 0x000000131d1b7223 */ /* 0x000fc6000000001b */
[----:B------:R0:W-:Y:S01]  /*35b0*/  STL.64 [UR11], R24 ;  /* 0x00000018ff007987 */ /* 0x0001e20008100a0b */
        /* <DEDUP_REMOVED lines=68> */
[----:B------:R-:W-:-:S04]  /*3a00*/  UISETP.NE.AND UP0, UPT, UR4, 0x40, UPT ;  /* 0x000000400400788c */ /* 0x000fc8000bf05270 */
[----:B------:R-:W0:Y:S02]  /*3a10*/  LDS.64 R18, [R4+0x6000] ;  /* 0x0060000004127984 */ /* 0x000e240000000a00 */
        /* <DEDUP_REMOVED lines=23> */
[----:B------:R0:W-:Y:S01]  /*3b90*/  STL.64 [UR10+0xe00], R10 ;  /* 0x000e000aff007987 */ /* 0x0001e20008100a0a */
[----:B------:R-:W-:Y:S05]  /*3ba0*/  BRA.U UP0, `(.L_x_3) ;  /* 0xfffffff500987547 */ /* 0x000fea000b83ffff */
[----:B------:R-:W-:Y:S05]  /*3bb0*/  @P0 BRA `(.L_x_4) ;  /* 0xffffffd4004c0947 */ /* 0x000fea000383ffff */
[----:B------:R-:W1:Y:S01]  /*3bc0*/  S2R R0, SR_CTAID.X ;  /* 0x0000000000007919 */ /* 0x000e620000002500 */
[----:B------:R-:W2:Y:S01]  /*3bd0*/  LDC.64 R6, c[0x0][0x390] ;  /* 0x0000e400ff067b82 */ /* 0x000ea20000000a00 */
[----:B------:R-:W-:Y:S01]  /*3be0*/  SHF.L.U32 R32, R32, 0xb, RZ ;  /* 0x0000000b20207819 */ /* 0x000fe200000006ff */
[----:B------:R-:W-:Y:S01]  /*3bf0*/  UMOV UR4, URZ ;  /* 0x000000ff00047c82 */ /* 0x000fe20008000000 */
[----:B------:R-:W-:Y:S02]  /*3c00*/  SHF.L.U32 R3, R3, 0x8, RZ ;  /* 0x0000000803037819 */ /* 0x000fe400000006ff */
[----:B------:R-:W-:Y:S02]  /*3c10*/  LOP3.LUT R32, R32, 0x800, RZ, 0xc0, !PT ;  /* 0x0000080020207812 */ /* 0x000fe400078ec0ff */
[----:B-1----:R-:W-:-:S04]  /*3c20*/  SHF.L.U32 R0, R0, 0x12, RZ ;  /* 0x0000001200007819 */ /* 0x002fc800000006ff */
[----:B------:R-:W-:-:S04]  /*3c30*/  LOP3.LUT R0, R0, 0x7ff8f000, R3, 0xc8, !PT ;  /* 0x7ff8f00000007812 */ /* 0x000fc800078ec803 */
[----:B------:R-:W-:-:S05]  /*3c40*/  LOP3.LUT R3, R5, R0, R32, 0xfe, !PT ;  /* 0x0000000005037212 */ /* 0x000fca00078efe20 */
[----:B--2---:R-:W-:-:S03]  /*3c50*/  IMAD.WIDE.U32 R2, R3, 0x4, R6 ;  /* 0x0000000403027825 */ /* 0x004fc600078e0006 */
[----:B------:R-:W-:-:S04]  /*3c60*/  IADD3 R0, P0, PT, R2, 0x100000, RZ ;  /* 0x0010000002007810 */ /* 0x000fc80007f1e0ff */
[----:B------:R-:W-:-:S09]  /*3c70*/  IADD3.X R37, PT, PT, RZ, R3, RZ, P0, !PT ;  /* 0x00000003ff257210 */ /* 0x000fd200007fe4ff */
.L_x_5:
[----:B-1----:R-:W2:Y:S04]  /*3c80*/  LDL.128 R28, [UR7+-0x800] ;  /* 0xfff80007ff1c7983 */ /* 0x002ea80008100c00 */
[----:B0-----:R-:W3:Y:S04]  /*3c90*/  LDL.128 R24, [UR7+-0x600] ;  /* 0xfffa0007ff187983 */ /* 0x001ee80008100c00 */
[----:B------:R-:W4:Y:S04]  /*3ca0*/  LDL.128 R8, [UR7+-0x400] ;  /* 0xfffc0007ff087983 */ /* 0x000f280008100c00 */
[----:B------:R-:W5:Y:S04]  /*3cb0*/  LDL.128 R20, [UR7+-0x200] ;  /* 0xfffe0007ff147983 */ /* 0x000f680008100c00 */
[----:B------:R-:W5:Y:S04]  /*3cc0*/  LDL.128 R16, [UR7] ;  /* 0x00000007ff107983 */ /* 0x000f680008100c00 */
[----:B------:R-:W5:Y:S04]  /*3cd0*/  LDL.128 R12, [UR7+0x200] ;  /* 0x00020007ff0c7983 */ /* 0x000f680008100c00 */
[----:B------:R-:W5:Y:S04]  /*3ce0*/  LDL.128 R32, [UR7+0x400] ;  /* 0x00040007ff207983 */ /* 0x000f680008100c00 */
[----:B------:R-:W5:Y:S01]  /*3cf0*/  LDL.128 R4, [UR7+0x600] ;  /* 0x00060007ff047983 */ /* 0x000f620008100c00 */
[----:B------:R-:W-:-:S02]  /*3d00*/  MOV R2, R0 ;  /* 0x0000000000027202 */ /* 0x000fc40000000f00 */
[----:B------:R-:W-:-:S05]  /*3d10*/  MOV R3, R37 ;  /* 0x0000002500037202 */ /* 0x000fca0000000f00 */
[----:B--2---:R-:W-:Y:S04]  /*3d20*/  STG.E desc[UR8][R2.64+-0x100000], R28 ;  /* 0xf000001c02007986 */ /* 0x004fe8000c101908 */
[----:B------:R-:W-:Y:S04]  /*3d30*/  STG.E desc[UR8][R2.64+-0xffffc], R29 ;  /* 0xf000041d02007986 */ /* 0x000fe8000c101908 */
[----:B------:R-:W-:Y:S04]  /*3d40*/  STG.E desc[UR8][R2.64+-0xffff8], R30 ;  /* 0xf000081e02007986 */ /* 0x000fe8000c101908 */
[----:B------:R-:W-:Y:S04]  /*3d50*/  STG.E desc[UR8][R2.64+-0xffff4], R31 ;  /* 0xf0000c1f02007986 */ /* 0x000fe8000c101908 */
[----:B---3--:R-:W-:Y:S04]  /*3d60*/  STG.E desc[UR8][R2.64+-0xc0000], R24 ;  /* 0xf400001802007986 */ /* 0x008fe8000c101908 */
[----:B------:R-:W-:Y:S04]  /*3d70*/  STG.E desc[UR8][R2.64+-0xbfffc], R25 ;  /* 0xf400041902007986 */ /* 0x000fe8000c101908 */
[----:B------:R-:W-:Y:S04]  /*3d80*/  STG.E desc[UR8][R2.64+-0xbfff8], R26 ;  /* 0xf400081a02007986 */ /* 0x000fe8000c101908 */
[----:B------:R-:W-:Y:S04]  /*3d90*/  STG.E desc[UR8][R2.64+-0xbfff4], R27 ;  /* 0xf4000c1b02007986 */ /* 0x000fe8000c101908 */
[----:B----4-:R-:W-:Y:S04]  /*3da0*/  STG.E desc[UR8][R2.64+-0x80000], R8 ;  /* 0xf800000802007986 */ /* 0x010fe8000c101908 */
[----:B------:R-:W-:Y:S04]  /*3db0*/  STG.E desc[UR8][R2.64+-0x7fffc], R9 ;  /* 0xf800040902007986 */ /* 0x000fe8000c101908 */
[----:B------:R-:W-:Y:S04]  /*3dc0*/  STG.E desc[UR8][R2.64+-0x7fff8], R10 ;  /* 0xf800080a02007986 */ /* 0x000fe8000c101908 */
[----:B------:R0:W-:Y:S04]  /*3dd0*/  STG.E desc[UR8][R2.64+-0x7fff4], R11 ;  /* 0xf8000c0b02007986 */ /* 0x0001e8000c101908 */
[----:B-----5:R-:W-:Y:S04]  /*3de0*/  STG.E desc[UR8][R2.64+-0x40000], R20 ;  /* 0xfc00001402007986 */ /* 0x020fe8000c101908 */
[----:B------:R-:W-:Y:S04]  /*3df0*/  STG.E desc[UR8][R2.64+-0x3fffc], R21 ;  /* 0xfc00041502007986 */ /* 0x000fe8000c101908 */
[----:B------:R-:W-:Y:S04]  /*3e00*/  STG.E desc[UR8][R2.64+-0x3fff8], R22 ;  /* 0xfc00081602007986 */ /* 0x000fe8000c101908 */
[----:B------:R1:W-:Y:S04]  /*3e10*/  STG.E desc[UR8][R2.64+-0x3fff4], R23 ;  /* 0xfc000c1702007986 */ /* 0x0003e8000c101908 */
[----:B------:R-:W-:Y:S04]  /*3e20*/  STG.E desc[UR8][R2.64], R16 ;  /* 0x0000001002007986 */ /* 0x000fe8000c101908 */
        /* <DEDUP_REMOVED lines=15> */
[----:B0-----:R-:W5:Y:S04]  /*3f20*/  LDL.128 R8, [UR7+-0x7f0] ;  /* 0xfff81007ff087983 */ /* 0x001f680008100c00 */
[----:B------:R-:W5:Y:S04]  /*3f30*/  LDL.128 R28, [UR7+-0x5f0] ;  /* 0xfffa1007ff1c7983 */ /* 0x000f680008100c00 */
[----:B------:R-:W5:Y:S04]  /*3f40*/  LDL.128 R24, [UR7+-0x3f0] ;  /* 0xfffc1007ff187983 */ /* 0x000f680008100c00 */
[----:B-1----:R-:W5:Y:S04]  /*3f50*/  LDL.128 R20, [UR7+-0x1f0] ;  /* 0xfffe1007ff147983 */ /* 0x002f680008100c00 */
[----:B--2---:R-:W2:Y:S04]  /*3f60*/  LDL.128 R16, [UR7+0x10] ;  /* 0x00001007ff107983 */ /* 0x004ea80008100c00 */
[----:B---3--:R-:W3:Y:S04]  /*3f70*/  LDL.128 R12, [UR7+0x210] ;  /* 0x00021007ff0c7983 */ /* 0x008ee80008100c00 */
[----:B----4-:R-:W4:Y:S04]  /*3f80*/  LDL.128 R32, [UR7+0x410] ;  /* 0x00041007ff207983 */ /* 0x010f280008100c00 */
[----:B-----5:R-:W5:Y:S01]  /*3f90*/  LDL.128 R4, [UR7+0x610] ;  /* 0x00061007ff047983 */ /* 0x020f620008100c00 */
[----:B------:R-:W-:Y:S01]  /*3fa0*/  UIADD3 UR4, UPT, UPT, UR4, 0x8, URZ ;  /* 0x0000000804047890 */ /* 0x000fe2000fffe0ff */
[----:B------:R-:W-:Y:S01]  /*3fb0*/  IADD3 R0, P0, PT, R2, 0x20, RZ ;  /* 0x0000002002007810 */ /* 0x000fe20007f1e0ff */
[----:B------:R-:W-:-:S02]  /*3fc0*/  UIADD3 UR7, UPT, UPT, UR7, 0x20, URZ ;  /* 0x0000002007077890 */ /* 0x000fc4000fffe0ff */
[----:B------:R-:W-:Y:S01]  /*3fd0*/  UISETP.NE.AND UP0, UPT, UR4, 0x80, UPT ;  /* 0x000000800400788c */ /* 0x000fe2000bf05270 */
[----:B------:R-:W-:Y:S01]  /*3fe0*/  IADD3.X R37, PT, PT, RZ, R3, RZ, P0, !PT ;  /* 0x00000003ff257210 */ /* 0x000fe200007fe4ff */
[----:B------:R1:W-:Y:S04]  /*3ff0*/  STG.E desc[UR8][R2.64+-0xffff0], R8 ;  /* 0xf000100802007986 */ /* 0x0003e8000c101908 */
        /* <DEDUP_REMOVED lines=15> */
[----:B--2---:R1:W-:Y:S04]  /*40f0*/  STG.E desc[UR8][R2.64+0x10], R16 ;  /* 0x0000101002007986 */ /* 0x0043e8000c101908 */
[----:B------:R1:W-:Y:S04]  /*4100*/  STG.E desc[UR8][R2.64+0x14], R17 ;  /* 0x0000141102007986 */ /* 0x0003e8000c101908 */
[----:B------:R1:W-:Y:S04]  /*4110*/  STG.E desc[UR8][R2.64+0x18], R18 ;  /* 0x0000181202007986 */ /* 0x0003e8000c101908 */
[----:B------:R1:W-:Y:S04]  /*4120*/  STG.E desc[UR8][R2.64+0x1c], R19 ;  /* 0x00001c1302007986 */ /* 0x0003e8000c101908 */
[----:B---3--:R1:W-:Y:S04]  /*4130*/  STG.E desc[UR8][R2.64+0x40010], R12 ;  /* 0x0400100c02007986 */ /* 0x0083e8000c101908 */
[----:B------:R1:W-:Y:S04]  /*4140*/  STG.E desc[UR8][R2.64+0x40014], R13 ;  /* 0x0400140d02007986 */ /* 0x0003e8000c101908 */
[----:B------:R1:W-:Y:S04]  /*4150*/  STG.E desc[UR8][R2.64+0x40018], R14 ;  /* 0x0400180e02007986 */ /* 0x0003e8000c101908 */
[----:B------:R1:W-:Y:S04]  /*4160*/  STG.E desc[UR8][R2.64+0x4001c], R15 ;  /* 0x04001c0f02007986 */ /* 0x0003e8000c101908 */
[----:B----4-:R1:W-:Y:S04]  /*4170*/  STG.E desc[UR8][R2.64+0x80010], R32 ;  /* 0x0800102002007986 */ /* 0x0103e8000c101908 */
[----:B------:R1:W-:Y:S04]  /*4180*/  STG.E desc[UR8][R2.64+0x80014], R33 ;  /* 0x0800142102007986 */ /* 0x0003e8000c101908 */
[----:B------:R1:W-:Y:S04]  /*4190*/  STG.E desc[UR8][R2.64+0x80018], R34 ;  /* 0x0800182202007986 */ /* 0x0003e8000c101908 */
[----:B------:R1:W-:Y:S04]  /*41a0*/  STG.E desc[UR8][R2.64+0x8001c], R35 ;  /* 0x08001c2302007986 */ /* 0x0003e8000c101908 */
[----:B-----5:R1:W-:Y:S04]  /*41b0*/  STG.E desc[UR8][R2.64+0xc0010], R4 ;  /* 0x0c00100402007986 */ /* 0x0203e8000c101908 */
[----:B------:R1:W-:Y:S04]  /*41c0*/  STG.E desc[UR8][R2.64+0xc0014], R5 ;  /* 0x0c00140502007986 */ /* 0x0003e8000c101908 */
[----:B------:R1:W-:Y:S04]  /*41d0*/  STG.E desc[UR8][R2.64+0xc0018], R6 ;  /* 0x0c00180602007986 */ /* 0x0003e8000c101908 */
[----:B------:R1:W-:Y:S01]  /*41e0*/  STG.E desc[UR8][R2.64+0xc001c], R7 ;  /* 0x0c001c0702007986 */ /* 0x0003e2000c101908 */
[----:B------:R-:W-:Y:S05]  /*41f0*/  BRA.U UP0, `(.L_x_5) ;  /* 0xfffffff900a07547 */ /* 0x000fea000b83ffff */
[----:B------:R-:W-:Y:S05]  /*4200*/  EXIT ;  /* 0x000000000000794d */ /* 0x000fea0003800000 */
.L_x_6:
[----:B------:R-:W-:-:S00]  /*4210*/  BRA `(.L_x_6) ;  /* 0xfffffffc00fc7947 */ /* 0x000fc0000383ffff */
[----:B------:R-:W-:-:S00]  /*4220*/  NOP ;  /* 0x0000000000007918 */ /* 0x000fc00000000000 */
        /* <DEDUP_REMOVED lines=13> */
.L_x_7:


//--------------------- .nv.shared.mymatmul_kernel0 --------------------------
	.section	.nv.shared.mymatmul_kernel0,"aw",@nobits
	.sectionflags	@""
	.align	4
.nv.shared.mymatmul_kernel0:
	.zero		35840


//--------------------- .nv.shared.reserved.0     --------------------------
	.section	.nv.shared.reserved.0,"aw",@nobits
	.weak		__nv_reservedSMEM_offset_0_alias
	.size		__nv_reservedSMEM_offset_0_alias, 0, 64
	.other		__nv_reservedSMEM_offset_0_alias,@"STO_CUDA_RESERVED_SHARED STV_DEFAULT"
__nv_reservedSMEM_offset_0_alias:
	.zero		0
	.zero		64


//--------------------- .nv.constant0.mymatmul_kernel0 --------------------------
	.section	.nv.constant0.mymatmul_kernel0,"a",@progbits
	.sectionflags	@""
	.align	4
.nv.constant0.mymatmul_kernel0:
	.zero		920


//--------------------- SYMBOLS --------------------------

	.type		.nv.reservedSmem.offset0,@object
	.size		.nv.reservedSmem.offset0,0x4
	.type		.nv.reservedSmem.cap,@object
	.size		.nv.reservedSmem.cap,0x4
